//
// Generated by NVIDIA NVVM Compiler
//
// Compiler Build ID: CL-36424714
// Cuda compilation tools, release 13.0, V13.0.88
// Based on NVVM 20.0.0
//

.version 9.0
.target sm_100
.address_size 64

	// .globl	keccak_miner
.const .align 8 .b8 keccakf_rndc[192] = {1, 0, 0, 0, 0, 0, 0, 0, 130, 128, 0, 0, 0, 0, 0, 0, 138, 128, 0, 0, 0, 0, 0, 128, 0, 128, 0, 128, 0, 0, 0, 128, 139, 128, 0, 0, 0, 0, 0, 0, 1, 0, 0, 128, 0, 0, 0, 0, 129, 128, 0, 128, 0, 0, 0, 128, 9, 128, 0, 0, 0, 0, 0, 128, 138, 0, 0, 0, 0, 0, 0, 0, 136, 0, 0, 0, 0, 0, 0, 0, 9, 128, 0, 128, 0, 0, 0, 0, 10, 0, 0, 128, 0, 0, 0, 0, 139, 128, 0, 128, 0, 0, 0, 0, 139, 0, 0, 0, 0, 0, 0, 128, 137, 128, 0, 0, 0, 0, 0, 128, 3, 128, 0, 0, 0, 0, 0, 128, 2, 128, 0, 0, 0, 0, 0, 128, 128, 0, 0, 0, 0, 0, 0, 128, 10, 128, 0, 0, 0, 0, 0, 0, 10, 0, 0, 128, 0, 0, 0, 128, 129, 128, 0, 128, 0, 0, 0, 128, 128, 128, 0, 0, 0, 0, 0, 128, 1, 0, 0, 128, 0, 0, 0, 0, 8, 128, 0, 128, 0, 0, 0, 128};
.const .align 4 .b8 keccakf_rotc[96] = {1, 0, 0, 0, 3, 0, 0, 0, 6, 0, 0, 0, 10, 0, 0, 0, 15, 0, 0, 0, 21, 0, 0, 0, 28, 0, 0, 0, 36, 0, 0, 0, 45, 0, 0, 0, 55, 0, 0, 0, 2, 0, 0, 0, 14, 0, 0, 0, 27, 0, 0, 0, 41, 0, 0, 0, 56, 0, 0, 0, 8, 0, 0, 0, 25, 0, 0, 0, 43, 0, 0, 0, 62, 0, 0, 0, 18, 0, 0, 0, 39, 0, 0, 0, 61, 0, 0, 0, 20, 0, 0, 0, 44};
.const .align 4 .b8 keccakf_piln[96] = {10, 0, 0, 0, 7, 0, 0, 0, 11, 0, 0, 0, 17, 0, 0, 0, 18, 0, 0, 0, 3, 0, 0, 0, 5, 0, 0, 0, 16, 0, 0, 0, 8, 0, 0, 0, 21, 0, 0, 0, 24, 0, 0, 0, 4, 0, 0, 0, 15, 0, 0, 0, 23, 0, 0, 0, 19, 0, 0, 0, 13, 0, 0, 0, 12, 0, 0, 0, 2, 0, 0, 0, 20, 0, 0, 0, 14, 0, 0, 0, 22, 0, 0, 0, 9, 0, 0, 0, 6, 0, 0, 0, 1};

.visible .entry keccak_miner(
	.param .u64 .ptr .align 1 keccak_miner_param_0,
	.param .u64 .ptr .align 1 keccak_miner_param_1,
	.param .u64 keccak_miner_param_2,
	.param .u64 .ptr .align 1 keccak_miner_param_3,
	.param .u64 .ptr .align 1 keccak_miner_param_4
)
{
	.local .align 8 .b8 	__local_depot0[200];
	.reg .b64 	%SP;
	.reg .b64 	%SPL;
	.reg .pred 	%p<66>;
	.reg .b16 	%rs<121>;
	.reg .b32 	%r<167>;
	.reg .b64 	%rd<482>;

	mov.u64 	%SPL, __local_depot0;
	ld.param.u64 	%rd85, [keccak_miner_param_4];
	cvta.to.global.u64 	%rd86, %rd85;
	add.u64 	%rd1, %SPL, 0;
	ld.global.u32 	%r3, [%rd86];
	setp.ne.s32 	%p1, %r3, 0;
	@%p1 bra 	$L__BB0_67;
	ld.param.u64 	%rd453, [keccak_miner_param_2];
	ld.param.u64 	%rd451, [keccak_miner_param_0];
	cvta.to.global.u64 	%rd92, %rd451;
	mov.u32 	%r5, %ctaid.x;
	mov.u32 	%r6, %ntid.x;
	mov.u32 	%r7, %tid.x;
	mad.lo.s32 	%r8, %r5, %r6, %r7;
	cvt.s64.s32 	%rd93, %r8;
	add.s64 	%rd2, %rd453, %rd93;
	{ .reg .b32 tmp; mov.b64 {%r9, tmp}, %rd2; }
	prmt.b32 	%r10, %r9, 0, 291;
	{ .reg .b32 tmp; mov.b64 {tmp, %r11}, %rd2; }
	prmt.b32 	%r12, %r11, 0, 291;
	mov.b64 	%rd466, {%r12, %r10};
	ld.global.u8 	%rd94, [%rd92];
	ld.global.u8 	%r13, [%rd92+1];
	mul.wide.u32 	%rd95, %r13, 256;
	or.b64  	%rd96, %rd95, %rd94;
	ld.global.u8 	%r14, [%rd92+2];
	mul.wide.u32 	%rd97, %r14, 65536;
	or.b64  	%rd98, %rd96, %rd97;
	ld.global.u8 	%r15, [%rd92+3];
	mul.wide.u32 	%rd99, %r15, 16777216;
	or.b64  	%rd100, %rd98, %rd99;
	ld.global.u8 	%rd101, [%rd92+4];
	shl.b64 	%rd102, %rd101, 32;
	ld.global.u8 	%rd103, [%rd92+5];
	shl.b64 	%rd104, %rd103, 40;
	or.b64  	%rd105, %rd100, %rd102;
	ld.global.u8 	%rd106, [%rd92+6];
	shl.b64 	%rd107, %rd106, 48;
	ld.global.u8 	%rd108, [%rd92+7];
	shl.b64 	%rd109, %rd108, 56;
	or.b64  	%rd110, %rd105, %rd104;
	or.b64  	%rd111, %rd110, %rd107;
	or.b64  	%rd461, %rd111, %rd109;
	ld.global.u8 	%rd112, [%rd92+8];
	ld.global.u8 	%r16, [%rd92+9];
	mul.wide.u32 	%rd113, %r16, 256;
	or.b64  	%rd114, %rd113, %rd112;
	ld.global.u8 	%r17, [%rd92+10];
	mul.wide.u32 	%rd115, %r17, 65536;
	or.b64  	%rd116, %rd114, %rd115;
	ld.global.u8 	%r18, [%rd92+11];
	mul.wide.u32 	%rd117, %r18, 16777216;
	or.b64  	%rd118, %rd116, %rd117;
	ld.global.u8 	%rd119, [%rd92+12];
	shl.b64 	%rd120, %rd119, 32;
	ld.global.u8 	%rd121, [%rd92+13];
	shl.b64 	%rd122, %rd121, 40;
	or.b64  	%rd123, %rd118, %rd120;
	ld.global.u8 	%rd124, [%rd92+14];
	shl.b64 	%rd125, %rd124, 48;
	ld.global.u8 	%rd126, [%rd92+15];
	shl.b64 	%rd127, %rd126, 56;
	or.b64  	%rd128, %rd123, %rd122;
	or.b64  	%rd129, %rd128, %rd125;
	or.b64  	%rd480, %rd129, %rd127;
	ld.global.u8 	%rd130, [%rd92+16];
	ld.global.u8 	%r19, [%rd92+17];
	mul.wide.u32 	%rd131, %r19, 256;
	or.b64  	%rd132, %rd131, %rd130;
	ld.global.u8 	%r20, [%rd92+18];
	mul.wide.u32 	%rd133, %r20, 65536;
	or.b64  	%rd134, %rd132, %rd133;
	ld.global.u8 	%r21, [%rd92+19];
	mul.wide.u32 	%rd135, %r21, 16777216;
	or.b64  	%rd136, %rd134, %rd135;
	ld.global.u8 	%rd137, [%rd92+20];
	shl.b64 	%rd138, %rd137, 32;
	ld.global.u8 	%rd139, [%rd92+21];
	shl.b64 	%rd140, %rd139, 40;
	or.b64  	%rd141, %rd136, %rd138;
	ld.global.u8 	%rd142, [%rd92+22];
	shl.b64 	%rd143, %rd142, 48;
	ld.global.u8 	%rd144, [%rd92+23];
	shl.b64 	%rd145, %rd144, 56;
	or.b64  	%rd146, %rd141, %rd140;
	or.b64  	%rd147, %rd146, %rd143;
	or.b64  	%rd475, %rd147, %rd145;
	ld.global.u8 	%rd148, [%rd92+24];
	ld.global.u8 	%r22, [%rd92+25];
	mul.wide.u32 	%rd149, %r22, 256;
	or.b64  	%rd150, %rd149, %rd148;
	ld.global.u8 	%r23, [%rd92+26];
	mul.wide.u32 	%rd151, %r23, 65536;
	or.b64  	%rd152, %rd150, %rd151;
	ld.global.u8 	%r24, [%rd92+27];
	mul.wide.u32 	%rd153, %r24, 16777216;
	or.b64  	%rd154, %rd152, %rd153;
	ld.global.u8 	%rd155, [%rd92+28];
	shl.b64 	%rd156, %rd155, 32;
	ld.global.u8 	%rd157, [%rd92+29];
	shl.b64 	%rd158, %rd157, 40;
	or.b64  	%rd159, %rd154, %rd156;
	ld.global.u8 	%rd160, [%rd92+30];
	shl.b64 	%rd161, %rd160, 48;
	ld.global.u8 	%rd162, [%rd92+31];
	shl.b64 	%rd163, %rd162, 56;
	or.b64  	%rd164, %rd159, %rd158;
	or.b64  	%rd165, %rd164, %rd161;
	or.b64  	%rd470, %rd165, %rd163;
	mov.b64 	%rd457, 0;
	st.local.u64 	[%rd1], %rd457;
	st.local.u64 	[%rd1+8], %rd457;
	st.local.u64 	[%rd1+16], %rd457;
	st.local.u64 	[%rd1+24], %rd457;
	st.local.u64 	[%rd1+32], %rd457;
	st.local.u64 	[%rd1+40], %rd457;
	st.local.u64 	[%rd1+48], %rd457;
	st.local.u64 	[%rd1+56], %rd457;
	mov.b64 	%rd465, 1;
	st.local.u64 	[%rd1+64], %rd465;
	st.local.u64 	[%rd1+80], %rd457;
	st.local.u64 	[%rd1+88], %rd457;
	st.local.u64 	[%rd1+120], %rd457;
	mov.b64 	%rd473, -9223372036854775808;
	st.local.u64 	[%rd1+128], %rd473;
	ld.const.u32 	%r25, [keccakf_piln+4];
	ld.const.u32 	%r26, [keccakf_piln+8];
	ld.const.u32 	%r27, [keccakf_piln+12];
	ld.const.u32 	%r28, [keccakf_piln+16];
	ld.const.u32 	%r29, [keccakf_piln+20];
	ld.const.u32 	%r30, [keccakf_piln+28];
	ld.const.u32 	%r31, [keccakf_piln+36];
	ld.const.u32 	%r32, [keccakf_piln+40];
	ld.const.u32 	%r33, [keccakf_piln+44];
	ld.const.u32 	%r34, [keccakf_piln+48];
	ld.const.u32 	%r35, [keccakf_piln+56];
	ld.const.u32 	%r36, [keccakf_piln+60];
	ld.const.u32 	%r37, [keccakf_piln+64];
	ld.const.u32 	%r38, [keccakf_piln+68];
	ld.const.u32 	%r39, [keccakf_piln+72];
	ld.const.u32 	%r40, [keccakf_piln+76];
	ld.const.u32 	%r41, [keccakf_piln+80];
	ld.const.u32 	%r42, [keccakf_piln+84];
	ld.const.u32 	%r43, [keccakf_piln+88];
	ld.const.u32 	%r44, [keccakf_piln+92];
	mul.wide.s32 	%rd166, %r25, 8;
	add.s64 	%rd8, %rd1, %rd166;
	mul.wide.s32 	%rd167, %r26, 8;
	add.s64 	%rd9, %rd1, %rd167;
	mul.wide.s32 	%rd168, %r27, 8;
	add.s64 	%rd10, %rd1, %rd168;
	mul.wide.s32 	%rd169, %r28, 8;
	add.s64 	%rd11, %rd1, %rd169;
	mul.wide.s32 	%rd170, %r29, 8;
	add.s64 	%rd12, %rd1, %rd170;
	mul.wide.s32 	%rd171, %r30, 8;
	add.s64 	%rd13, %rd1, %rd171;
	mul.wide.s32 	%rd172, %r31, 8;
	add.s64 	%rd14, %rd1, %rd172;
	mul.wide.s32 	%rd173, %r32, 8;
	add.s64 	%rd15, %rd1, %rd173;
	mul.wide.s32 	%rd174, %r33, 8;
	add.s64 	%rd16, %rd1, %rd174;
	mul.wide.s32 	%rd175, %r34, 8;
	add.s64 	%rd17, %rd1, %rd175;
	mul.wide.s32 	%rd176, %r35, 8;
	add.s64 	%rd18, %rd1, %rd176;
	mul.wide.s32 	%rd177, %r36, 8;
	add.s64 	%rd19, %rd1, %rd177;
	mul.wide.s32 	%rd178, %r37, 8;
	add.s64 	%rd20, %rd1, %rd178;
	mul.wide.s32 	%rd179, %r38, 8;
	add.s64 	%rd21, %rd1, %rd179;
	mul.wide.s32 	%rd180, %r39, 8;
	add.s64 	%rd22, %rd1, %rd180;
	mul.wide.s32 	%rd181, %r40, 8;
	add.s64 	%rd23, %rd1, %rd181;
	mul.wide.s32 	%rd182, %r41, 8;
	add.s64 	%rd24, %rd1, %rd182;
	mul.wide.s32 	%rd183, %r42, 8;
	add.s64 	%rd25, %rd1, %rd183;
	mul.wide.s32 	%rd184, %r43, 8;
	add.s64 	%rd26, %rd1, %rd184;
	mul.wide.s32 	%rd185, %r44, 8;
	add.s64 	%rd27, %rd1, %rd185;
	mov.b32 	%r166, 0;
	mov.u64 	%rd456, keccakf_rndc;
	ld.const.u32 	%r65, [keccakf_piln];
	ld.const.u32 	%r66, [keccakf_rotc];
	neg.s32 	%r67, %r66;
	and.b32  	%r68, %r67, 63;
	and.b32  	%r69, %r66, 63;
	ld.const.u32 	%r70, [keccakf_rotc+4];
	ld.const.u32 	%r74, [keccakf_rotc+8];
	ld.const.u32 	%r78, [keccakf_rotc+12];
	ld.const.u32 	%r82, [keccakf_rotc+16];
	ld.const.u32 	%r86, [keccakf_rotc+20];
	ld.const.u32 	%r90, [keccakf_piln+24];
	ld.const.u32 	%r91, [keccakf_rotc+24];
	ld.const.u32 	%r95, [keccakf_rotc+28];
	ld.const.u32 	%r99, [keccakf_piln+32];
	ld.const.u32 	%r100, [keccakf_rotc+32];
	ld.const.u32 	%r104, [keccakf_rotc+36];
	ld.const.u32 	%r108, [keccakf_rotc+40];
	ld.const.u32 	%r112, [keccakf_rotc+44];
	ld.const.u32 	%r116, [keccakf_rotc+48];
	ld.const.u32 	%r120, [keccakf_piln+52];
	ld.const.u32 	%r121, [keccakf_rotc+52];
	ld.const.u32 	%r125, [keccakf_rotc+56];
	ld.const.u32 	%r129, [keccakf_rotc+60];
	ld.const.u32 	%r133, [keccakf_rotc+64];
	ld.const.u32 	%r137, [keccakf_rotc+68];
	ld.const.u32 	%r141, [keccakf_rotc+72];
	ld.const.u32 	%r145, [keccakf_rotc+76];
	ld.const.u32 	%r149, [keccakf_rotc+80];
	ld.const.u32 	%r153, [keccakf_rotc+84];
	ld.const.u32 	%r157, [keccakf_rotc+88];
	ld.const.u32 	%r161, [keccakf_rotc+92];
	mov.u64 	%rd458, %rd457;
	mov.u64 	%rd459, %rd457;
	mov.u64 	%rd460, %rd457;
	mov.u64 	%rd462, %rd457;
	mov.u64 	%rd463, %rd457;
	mov.u64 	%rd464, %rd457;
	mov.u64 	%rd467, %rd457;
	mov.u64 	%rd468, %rd457;
	mov.u64 	%rd469, %rd457;
	mov.u64 	%rd471, %rd457;
	mov.u64 	%rd472, %rd457;
	mov.u64 	%rd474, %rd457;
	mov.u64 	%rd476, %rd457;
	mov.u64 	%rd477, %rd457;
	mov.u64 	%rd478, %rd457;
	mov.u64 	%rd479, %rd457;
	mov.u64 	%rd481, %rd457;
$L__BB0_2:
	xor.b64  	%rd186, %rd480, %rd481;
	xor.b64  	%rd187, %rd186, %rd479;
	xor.b64  	%rd188, %rd187, %rd478;
	xor.b64  	%rd189, %rd188, %rd477;
	xor.b64  	%rd190, %rd475, %rd476;
	xor.b64  	%rd191, %rd190, %rd474;
	xor.b64  	%rd192, %rd191, %rd473;
	xor.b64  	%rd193, %rd192, %rd472;
	xor.b64  	%rd194, %rd470, %rd471;
	xor.b64  	%rd195, %rd194, %rd469;
	xor.b64  	%rd196, %rd195, %rd468;
	xor.b64  	%rd197, %rd196, %rd467;
	xor.b64  	%rd198, %rd465, %rd466;
	xor.b64  	%rd199, %rd198, %rd464;
	xor.b64  	%rd200, %rd199, %rd463;
	xor.b64  	%rd201, %rd200, %rd462;
	xor.b64  	%rd202, %rd460, %rd461;
	xor.b64  	%rd203, %rd202, %rd459;
	xor.b64  	%rd204, %rd203, %rd458;
	xor.b64  	%rd205, %rd204, %rd457;
	mov.b64 	{%r45, %r46}, %rd193;
	shf.l.wrap.b32 	%r47, %r45, %r46, 1;
	shf.l.wrap.b32 	%r48, %r46, %r45, 1;
	mov.b64 	%rd206, {%r48, %r47};
	xor.b64  	%rd207, %rd206, %rd205;
	xor.b64  	%rd208, %rd207, %rd481;
	st.local.u64 	[%rd1], %rd208;
	xor.b64  	%rd209, %rd207, %rd480;
	st.local.u64 	[%rd1+40], %rd209;
	xor.b64  	%rd210, %rd207, %rd479;
	st.local.u64 	[%rd1+80], %rd210;
	xor.b64  	%rd211, %rd207, %rd478;
	st.local.u64 	[%rd1+120], %rd211;
	xor.b64  	%rd212, %rd207, %rd477;
	st.local.u64 	[%rd1+160], %rd212;
	mov.b64 	{%r49, %r50}, %rd197;
	shf.l.wrap.b32 	%r51, %r49, %r50, 1;
	shf.l.wrap.b32 	%r52, %r50, %r49, 1;
	mov.b64 	%rd213, {%r52, %r51};
	xor.b64  	%rd214, %rd213, %rd189;
	xor.b64  	%rd215, %rd214, %rd476;
	st.local.u64 	[%rd1+8], %rd215;
	xor.b64  	%rd216, %rd214, %rd475;
	st.local.u64 	[%rd1+48], %rd216;
	xor.b64  	%rd217, %rd214, %rd474;
	st.local.u64 	[%rd1+88], %rd217;
	xor.b64  	%rd218, %rd214, %rd473;
	st.local.u64 	[%rd1+128], %rd218;
	xor.b64  	%rd219, %rd214, %rd472;
	st.local.u64 	[%rd1+168], %rd219;
	mov.b64 	{%r53, %r54}, %rd201;
	shf.l.wrap.b32 	%r55, %r53, %r54, 1;
	shf.l.wrap.b32 	%r56, %r54, %r53, 1;
	mov.b64 	%rd220, {%r56, %r55};
	xor.b64  	%rd221, %rd220, %rd193;
	xor.b64  	%rd222, %rd221, %rd471;
	st.local.u64 	[%rd1+16], %rd222;
	xor.b64  	%rd223, %rd221, %rd470;
	st.local.u64 	[%rd1+56], %rd223;
	xor.b64  	%rd224, %rd221, %rd469;
	st.local.u64 	[%rd1+96], %rd224;
	xor.b64  	%rd225, %rd221, %rd468;
	st.local.u64 	[%rd1+136], %rd225;
	xor.b64  	%rd226, %rd221, %rd467;
	st.local.u64 	[%rd1+176], %rd226;
	mov.b64 	{%r57, %r58}, %rd205;
	shf.l.wrap.b32 	%r59, %r57, %r58, 1;
	shf.l.wrap.b32 	%r60, %r58, %r57, 1;
	mov.b64 	%rd227, {%r60, %r59};
	xor.b64  	%rd228, %rd227, %rd197;
	xor.b64  	%rd229, %rd228, %rd466;
	st.local.u64 	[%rd1+24], %rd229;
	xor.b64  	%rd230, %rd228, %rd465;
	st.local.u64 	[%rd1+64], %rd230;
	xor.b64  	%rd231, %rd228, %rd464;
	st.local.u64 	[%rd1+104], %rd231;
	xor.b64  	%rd232, %rd228, %rd463;
	st.local.u64 	[%rd1+144], %rd232;
	xor.b64  	%rd233, %rd228, %rd462;
	st.local.u64 	[%rd1+184], %rd233;
	mov.b64 	{%r61, %r62}, %rd189;
	shf.l.wrap.b32 	%r63, %r61, %r62, 1;
	shf.l.wrap.b32 	%r64, %r62, %r61, 1;
	mov.b64 	%rd234, {%r64, %r63};
	xor.b64  	%rd235, %rd234, %rd201;
	xor.b64  	%rd236, %rd235, %rd461;
	st.local.u64 	[%rd1+32], %rd236;
	xor.b64  	%rd237, %rd235, %rd460;
	st.local.u64 	[%rd1+72], %rd237;
	xor.b64  	%rd238, %rd235, %rd459;
	st.local.u64 	[%rd1+112], %rd238;
	xor.b64  	%rd239, %rd235, %rd458;
	st.local.u64 	[%rd1+152], %rd239;
	xor.b64  	%rd240, %rd235, %rd457;
	st.local.u64 	[%rd1+192], %rd240;
	mul.wide.s32 	%rd241, %r65, 8;
	add.s64 	%rd242, %rd1, %rd241;
	ld.local.u64 	%rd243, [%rd242];
	shr.u64 	%rd244, %rd215, %r68;
	shl.b64 	%rd245, %rd215, %r69;
	or.b64  	%rd246, %rd245, %rd244;
	st.local.u64 	[%rd242], %rd246;
	ld.local.u64 	%rd247, [%rd8];
	neg.s32 	%r71, %r70;
	and.b32  	%r72, %r71, 63;
	shr.u64 	%rd248, %rd243, %r72;
	and.b32  	%r73, %r70, 63;
	shl.b64 	%rd249, %rd243, %r73;
	or.b64  	%rd250, %rd249, %rd248;
	st.local.u64 	[%rd8], %rd250;
	ld.local.u64 	%rd251, [%rd9];
	neg.s32 	%r75, %r74;
	and.b32  	%r76, %r75, 63;
	shr.u64 	%rd252, %rd247, %r76;
	and.b32  	%r77, %r74, 63;
	shl.b64 	%rd253, %rd247, %r77;
	or.b64  	%rd254, %rd253, %rd252;
	st.local.u64 	[%rd9], %rd254;
	ld.local.u64 	%rd255, [%rd10];
	neg.s32 	%r79, %r78;
	and.b32  	%r80, %r79, 63;
	shr.u64 	%rd256, %rd251, %r80;
	and.b32  	%r81, %r78, 63;
	shl.b64 	%rd257, %rd251, %r81;
	or.b64  	%rd258, %rd257, %rd256;
	st.local.u64 	[%rd10], %rd258;
	ld.local.u64 	%rd259, [%rd11];
	neg.s32 	%r83, %r82;
	and.b32  	%r84, %r83, 63;
	shr.u64 	%rd260, %rd255, %r84;
	and.b32  	%r85, %r82, 63;
	shl.b64 	%rd261, %rd255, %r85;
	or.b64  	%rd262, %rd261, %rd260;
	st.local.u64 	[%rd11], %rd262;
	ld.local.u64 	%rd263, [%rd12];
	neg.s32 	%r87, %r86;
	and.b32  	%r88, %r87, 63;
	shr.u64 	%rd264, %rd259, %r88;
	and.b32  	%r89, %r86, 63;
	shl.b64 	%rd265, %rd259, %r89;
	or.b64  	%rd266, %rd265, %rd264;
	st.local.u64 	[%rd12], %rd266;
	mul.wide.s32 	%rd267, %r90, 8;
	add.s64 	%rd268, %rd1, %rd267;
	ld.local.u64 	%rd269, [%rd268];
	neg.s32 	%r92, %r91;
	and.b32  	%r93, %r92, 63;
	shr.u64 	%rd270, %rd263, %r93;
	and.b32  	%r94, %r91, 63;
	shl.b64 	%rd271, %rd263, %r94;
	or.b64  	%rd272, %rd271, %rd270;
	st.local.u64 	[%rd268], %rd272;
	ld.local.u64 	%rd273, [%rd13];
	neg.s32 	%r96, %r95;
	and.b32  	%r97, %r96, 63;
	shr.u64 	%rd274, %rd269, %r97;
	and.b32  	%r98, %r95, 63;
	shl.b64 	%rd275, %rd269, %r98;
	or.b64  	%rd276, %rd275, %rd274;
	st.local.u64 	[%rd13], %rd276;
	mul.wide.s32 	%rd277, %r99, 8;
	add.s64 	%rd278, %rd1, %rd277;
	ld.local.u64 	%rd279, [%rd278];
	neg.s32 	%r101, %r100;
	and.b32  	%r102, %r101, 63;
	shr.u64 	%rd280, %rd273, %r102;
	and.b32  	%r103, %r100, 63;
	shl.b64 	%rd281, %rd273, %r103;
	or.b64  	%rd282, %rd281, %rd280;
	st.local.u64 	[%rd278], %rd282;
	ld.local.u64 	%rd283, [%rd14];
	neg.s32 	%r105, %r104;
	and.b32  	%r106, %r105, 63;
	shr.u64 	%rd284, %rd279, %r106;
	and.b32  	%r107, %r104, 63;
	shl.b64 	%rd285, %rd279, %r107;
	or.b64  	%rd286, %rd285, %rd284;
	st.local.u64 	[%rd14], %rd286;
	ld.local.u64 	%rd287, [%rd15];
	neg.s32 	%r109, %r108;
	and.b32  	%r110, %r109, 63;
	shr.u64 	%rd288, %rd283, %r110;
	and.b32  	%r111, %r108, 63;
	shl.b64 	%rd289, %rd283, %r111;
	or.b64  	%rd290, %rd289, %rd288;
	st.local.u64 	[%rd15], %rd290;
	ld.local.u64 	%rd291, [%rd16];
	neg.s32 	%r113, %r112;
	and.b32  	%r114, %r113, 63;
	shr.u64 	%rd292, %rd287, %r114;
	and.b32  	%r115, %r112, 63;
	shl.b64 	%rd293, %rd287, %r115;
	or.b64  	%rd294, %rd293, %rd292;
	st.local.u64 	[%rd16], %rd294;
	ld.local.u64 	%rd295, [%rd17];
	neg.s32 	%r117, %r116;
	and.b32  	%r118, %r117, 63;
	shr.u64 	%rd296, %rd291, %r118;
	and.b32  	%r119, %r116, 63;
	shl.b64 	%rd297, %rd291, %r119;
	or.b64  	%rd298, %rd297, %rd296;
	st.local.u64 	[%rd17], %rd298;
	mul.wide.s32 	%rd299, %r120, 8;
	add.s64 	%rd300, %rd1, %rd299;
	ld.local.u64 	%rd301, [%rd300];
	neg.s32 	%r122, %r121;
	and.b32  	%r123, %r122, 63;
	shr.u64 	%rd302, %rd295, %r123;
	and.b32  	%r124, %r121, 63;
	shl.b64 	%rd303, %rd295, %r124;
	or.b64  	%rd304, %rd303, %rd302;
	st.local.u64 	[%rd300], %rd304;
	ld.local.u64 	%rd305, [%rd18];
	neg.s32 	%r126, %r125;
	and.b32  	%r127, %r126, 63;
	shr.u64 	%rd306, %rd301, %r127;
	and.b32  	%r128, %r125, 63;
	shl.b64 	%rd307, %rd301, %r128;
	or.b64  	%rd308, %rd307, %rd306;
	st.local.u64 	[%rd18], %rd308;
	ld.local.u64 	%rd309, [%rd19];
	neg.s32 	%r130, %r129;
	and.b32  	%r131, %r130, 63;
	shr.u64 	%rd310, %rd305, %r131;
	and.b32  	%r132, %r129, 63;
	shl.b64 	%rd311, %rd305, %r132;
	or.b64  	%rd312, %rd311, %rd310;
	st.local.u64 	[%rd19], %rd312;
	ld.local.u64 	%rd313, [%rd20];
	neg.s32 	%r134, %r133;
	and.b32  	%r135, %r134, 63;
	shr.u64 	%rd314, %rd309, %r135;
	and.b32  	%r136, %r133, 63;
	shl.b64 	%rd315, %rd309, %r136;
	or.b64  	%rd316, %rd315, %rd314;
	st.local.u64 	[%rd20], %rd316;
	ld.local.u64 	%rd317, [%rd21];
	neg.s32 	%r138, %r137;
	and.b32  	%r139, %r138, 63;
	shr.u64 	%rd318, %rd313, %r139;
	and.b32  	%r140, %r137, 63;
	shl.b64 	%rd319, %rd313, %r140;
	or.b64  	%rd320, %rd319, %rd318;
	st.local.u64 	[%rd21], %rd320;
	ld.local.u64 	%rd321, [%rd22];
	neg.s32 	%r142, %r141;
	and.b32  	%r143, %r142, 63;
	shr.u64 	%rd322, %rd317, %r143;
	and.b32  	%r144, %r141, 63;
	shl.b64 	%rd323, %rd317, %r144;
	or.b64  	%rd324, %rd323, %rd322;
	st.local.u64 	[%rd22], %rd324;
	ld.local.u64 	%rd325, [%rd23];
	neg.s32 	%r146, %r145;
	and.b32  	%r147, %r146, 63;
	shr.u64 	%rd326, %rd321, %r147;
	and.b32  	%r148, %r145, 63;
	shl.b64 	%rd327, %rd321, %r148;
	or.b64  	%rd328, %rd327, %rd326;
	st.local.u64 	[%rd23], %rd328;
	ld.local.u64 	%rd329, [%rd24];
	neg.s32 	%r150, %r149;
	and.b32  	%r151, %r150, 63;
	shr.u64 	%rd330, %rd325, %r151;
	and.b32  	%r152, %r149, 63;
	shl.b64 	%rd331, %rd325, %r152;
	or.b64  	%rd332, %rd331, %rd330;
	st.local.u64 	[%rd24], %rd332;
	ld.local.u64 	%rd333, [%rd25];
	neg.s32 	%r154, %r153;
	and.b32  	%r155, %r154, 63;
	shr.u64 	%rd334, %rd329, %r155;
	and.b32  	%r156, %r153, 63;
	shl.b64 	%rd335, %rd329, %r156;
	or.b64  	%rd336, %rd335, %rd334;
	st.local.u64 	[%rd25], %rd336;
	ld.local.u64 	%rd337, [%rd26];
	neg.s32 	%r158, %r157;
	and.b32  	%r159, %r158, 63;
	shr.u64 	%rd338, %rd333, %r159;
	and.b32  	%r160, %r157, 63;
	shl.b64 	%rd339, %rd333, %r160;
	or.b64  	%rd340, %rd339, %rd338;
	st.local.u64 	[%rd26], %rd340;
	neg.s32 	%r162, %r161;
	and.b32  	%r163, %r162, 63;
	shr.u64 	%rd341, %rd337, %r163;
	and.b32  	%r164, %r161, 63;
	shl.b64 	%rd342, %rd337, %r164;
	or.b64  	%rd343, %rd342, %rd341;
	st.local.u64 	[%rd27], %rd343;
	ld.local.u64 	%rd344, [%rd1];
	ld.local.u64 	%rd345, [%rd1+8];
	ld.local.u64 	%rd346, [%rd1+16];
	ld.local.u64 	%rd347, [%rd1+24];
	ld.local.u64 	%rd348, [%rd1+32];
	not.b64 	%rd349, %rd345;
	and.b64  	%rd350, %rd346, %rd349;
	not.b64 	%rd351, %rd346;
	and.b64  	%rd352, %rd347, %rd351;
	xor.b64  	%rd476, %rd345, %rd352;
	st.local.u64 	[%rd1+8], %rd476;
	not.b64 	%rd353, %rd347;
	and.b64  	%rd354, %rd348, %rd353;
	xor.b64  	%rd471, %rd346, %rd354;
	st.local.u64 	[%rd1+16], %rd471;
	not.b64 	%rd355, %rd348;
	and.b64  	%rd356, %rd344, %rd355;
	xor.b64  	%rd466, %rd347, %rd356;
	st.local.u64 	[%rd1+24], %rd466;
	not.b64 	%rd357, %rd344;
	and.b64  	%rd358, %rd345, %rd357;
	xor.b64  	%rd461, %rd348, %rd358;
	st.local.u64 	[%rd1+32], %rd461;
	ld.local.u64 	%rd359, [%rd1+40];
	ld.local.u64 	%rd360, [%rd1+48];
	ld.local.u64 	%rd361, [%rd1+56];
	ld.local.u64 	%rd362, [%rd1+64];
	ld.local.u64 	%rd363, [%rd1+72];
	not.b64 	%rd364, %rd360;
	and.b64  	%rd365, %rd361, %rd364;
	xor.b64  	%rd480, %rd359, %rd365;
	st.local.u64 	[%rd1+40], %rd480;
	not.b64 	%rd366, %rd361;
	and.b64  	%rd367, %rd362, %rd366;
	xor.b64  	%rd475, %rd360, %rd367;
	st.local.u64 	[%rd1+48], %rd475;
	not.b64 	%rd368, %rd362;
	and.b64  	%rd369, %rd363, %rd368;
	xor.b64  	%rd470, %rd361, %rd369;
	st.local.u64 	[%rd1+56], %rd470;
	not.b64 	%rd370, %rd363;
	and.b64  	%rd371, %rd359, %rd370;
	xor.b64  	%rd465, %rd362, %rd371;
	st.local.u64 	[%rd1+64], %rd465;
	not.b64 	%rd372, %rd359;
	and.b64  	%rd373, %rd360, %rd372;
	xor.b64  	%rd460, %rd363, %rd373;
	st.local.u64 	[%rd1+72], %rd460;
	ld.local.u64 	%rd374, [%rd1+80];
	ld.local.u64 	%rd375, [%rd1+88];
	ld.local.u64 	%rd376, [%rd1+96];
	ld.local.u64 	%rd377, [%rd1+104];
	ld.local.u64 	%rd378, [%rd1+112];
	not.b64 	%rd379, %rd375;
	and.b64  	%rd380, %rd376, %rd379;
	xor.b64  	%rd479, %rd374, %rd380;
	st.local.u64 	[%rd1+80], %rd479;
	not.b64 	%rd381, %rd376;
	and.b64  	%rd382, %rd377, %rd381;
	xor.b64  	%rd474, %rd375, %rd382;
	st.local.u64 	[%rd1+88], %rd474;
	not.b64 	%rd383, %rd377;
	and.b64  	%rd384, %rd378, %rd383;
	xor.b64  	%rd469, %rd376, %rd384;
	st.local.u64 	[%rd1+96], %rd469;
	not.b64 	%rd385, %rd378;
	and.b64  	%rd386, %rd374, %rd385;
	xor.b64  	%rd464, %rd377, %rd386;
	st.local.u64 	[%rd1+104], %rd464;
	not.b64 	%rd387, %rd374;
	and.b64  	%rd388, %rd375, %rd387;
	xor.b64  	%rd459, %rd378, %rd388;
	st.local.u64 	[%rd1+112], %rd459;
	ld.local.u64 	%rd389, [%rd1+120];
	ld.local.u64 	%rd390, [%rd1+128];
	ld.local.u64 	%rd391, [%rd1+136];
	ld.local.u64 	%rd392, [%rd1+144];
	ld.local.u64 	%rd393, [%rd1+152];
	not.b64 	%rd394, %rd390;
	and.b64  	%rd395, %rd391, %rd394;
	xor.b64  	%rd478, %rd389, %rd395;
	st.local.u64 	[%rd1+120], %rd478;
	not.b64 	%rd396, %rd391;
	and.b64  	%rd397, %rd392, %rd396;
	xor.b64  	%rd473, %rd390, %rd397;
	st.local.u64 	[%rd1+128], %rd473;
	not.b64 	%rd398, %rd392;
	and.b64  	%rd399, %rd393, %rd398;
	xor.b64  	%rd468, %rd391, %rd399;
	st.local.u64 	[%rd1+136], %rd468;
	not.b64 	%rd400, %rd393;
	and.b64  	%rd401, %rd389, %rd400;
	xor.b64  	%rd463, %rd392, %rd401;
	st.local.u64 	[%rd1+144], %rd463;
	not.b64 	%rd402, %rd389;
	and.b64  	%rd403, %rd390, %rd402;
	xor.b64  	%rd458, %rd393, %rd403;
	st.local.u64 	[%rd1+152], %rd458;
	ld.local.u64 	%rd404, [%rd1+160];
	ld.local.u64 	%rd405, [%rd1+168];
	ld.local.u64 	%rd406, [%rd1+176];
	ld.local.u64 	%rd407, [%rd1+184];
	ld.local.u64 	%rd408, [%rd1+192];
	not.b64 	%rd409, %rd405;
	and.b64  	%rd410, %rd406, %rd409;
	xor.b64  	%rd477, %rd404, %rd410;
	st.local.u64 	[%rd1+160], %rd477;
	not.b64 	%rd411, %rd406;
	and.b64  	%rd412, %rd407, %rd411;
	xor.b64  	%rd472, %rd405, %rd412;
	st.local.u64 	[%rd1+168], %rd472;
	not.b64 	%rd413, %rd407;
	and.b64  	%rd414, %rd408, %rd413;
	xor.b64  	%rd467, %rd406, %rd414;
	st.local.u64 	[%rd1+176], %rd467;
	not.b64 	%rd415, %rd408;
	and.b64  	%rd416, %rd404, %rd415;
	xor.b64  	%rd462, %rd407, %rd416;
	st.local.u64 	[%rd1+184], %rd462;
	not.b64 	%rd417, %rd404;
	and.b64  	%rd418, %rd405, %rd417;
	xor.b64  	%rd457, %rd408, %rd418;
	st.local.u64 	[%rd1+192], %rd457;
	ld.const.u64 	%rd419, [%rd456];
	xor.b64  	%rd420, %rd350, %rd419;
	xor.b64  	%rd481, %rd420, %rd344;
	st.local.u64 	[%rd1], %rd481;
	add.s32 	%r166, %r166, 1;
	add.s64 	%rd456, %rd456, 8;
	setp.ne.s32 	%p2, %r166, 24;
	@%p2 bra 	$L__BB0_2;
	ld.param.u64 	%rd452, [keccak_miner_param_1];
	cvt.u16.u64 	%rs1, %rd481;
	and.b16  	%rs63, %rs1, 255;
	cvta.to.global.u64 	%rd80, %rd452;
	ld.global.u8 	%rs2, [%rd80];
	setp.gt.u16 	%p3, %rs2, %rs63;
	@%p3 bra 	$L__BB0_66;
	setp.lt.u16 	%p4, %rs2, %rs63;
	@%p4 bra 	$L__BB0_67;
	shr.u64 	%rd421, %rd481, 8;
	cvt.u16.u64 	%rs3, %rd421;
	and.b16  	%rs65, %rs3, 255;
	ld.global.u8 	%rs4, [%rd80+1];
	setp.gt.u16 	%p5, %rs4, %rs65;
	@%p5 bra 	$L__BB0_66;
	setp.lt.u16 	%p6, %rs4, %rs65;
	@%p6 bra 	$L__BB0_67;
	shr.u64 	%rd422, %rd481, 16;
	cvt.u16.u64 	%rs5, %rd422;
	and.b16  	%rs67, %rs5, 255;
	ld.global.u8 	%rs6, [%rd80+2];
	setp.gt.u16 	%p7, %rs6, %rs67;
	@%p7 bra 	$L__BB0_66;
	setp.lt.u16 	%p8, %rs6, %rs67;
	@%p8 bra 	$L__BB0_67;
	shr.u64 	%rd423, %rd481, 24;
	cvt.u16.u64 	%rs7, %rd423;
	and.b16  	%rs69, %rs7, 255;
	ld.global.u8 	%rs8, [%rd80+3];
	setp.gt.u16 	%p9, %rs8, %rs69;
	@%p9 bra 	$L__BB0_66;
	setp.lt.u16 	%p10, %rs8, %rs69;
	@%p10 bra 	$L__BB0_67;
	shr.u64 	%rd424, %rd481, 32;
	cvt.u16.u64 	%rs9, %rd424;
	and.b16  	%rs71, %rs9, 255;
	ld.global.u8 	%rs10, [%rd80+4];
	setp.gt.u16 	%p11, %rs10, %rs71;
	@%p11 bra 	$L__BB0_66;
	setp.lt.u16 	%p12, %rs10, %rs71;
	@%p12 bra 	$L__BB0_67;
	shr.u64 	%rd425, %rd481, 40;
	cvt.u16.u64 	%rs11, %rd425;
	and.b16  	%rs73, %rs11, 255;
	ld.global.u8 	%rs12, [%rd80+5];
	setp.gt.u16 	%p13, %rs12, %rs73;
	@%p13 bra 	$L__BB0_66;
	setp.lt.u16 	%p14, %rs12, %rs73;
	@%p14 bra 	$L__BB0_67;
	shr.u64 	%rd426, %rd481, 48;
	cvt.u16.u64 	%rs13, %rd426;
	and.b16  	%rs75, %rs13, 255;
	ld.global.u8 	%rs14, [%rd80+6];
	setp.gt.u16 	%p15, %rs14, %rs75;
	@%p15 bra 	$L__BB0_66;
	setp.lt.u16 	%p16, %rs14, %rs75;
	@%p16 bra 	$L__BB0_67;
	shr.u64 	%rd427, %rd481, 56;
	cvt.u16.u64 	%rs15, %rd427;
	ld.global.u8 	%rs16, [%rd80+7];
	setp.gt.u16 	%p17, %rs16, %rs15;
	@%p17 bra 	$L__BB0_66;
	setp.lt.u16 	%p18, %rs16, %rs15;
	@%p18 bra 	$L__BB0_67;
	cvt.u16.u64 	%rs17, %rd476;
	and.b16  	%rs77, %rs17, 255;
	ld.global.u8 	%rs18, [%rd80+8];
	setp.gt.u16 	%p19, %rs18, %rs77;
	@%p19 bra 	$L__BB0_66;
	setp.lt.u16 	%p20, %rs18, %rs77;
	@%p20 bra 	$L__BB0_67;
	shr.u64 	%rd428, %rd476, 8;
	cvt.u16.u64 	%rs19, %rd428;
	and.b16  	%rs79, %rs19, 255;
	ld.global.u8 	%rs20, [%rd80+9];
	setp.gt.u16 	%p21, %rs20, %rs79;
	@%p21 bra 	$L__BB0_66;
	setp.lt.u16 	%p22, %rs20, %rs79;
	@%p22 bra 	$L__BB0_67;
	shr.u64 	%rd429, %rd476, 16;
	cvt.u16.u64 	%rs21, %rd429;
	and.b16  	%rs81, %rs21, 255;
	ld.global.u8 	%rs22, [%rd80+10];
	setp.gt.u16 	%p23, %rs22, %rs81;
	@%p23 bra 	$L__BB0_66;
	setp.lt.u16 	%p24, %rs22, %rs81;
	@%p24 bra 	$L__BB0_67;
	shr.u64 	%rd430, %rd476, 24;
	cvt.u16.u64 	%rs23, %rd430;
	and.b16  	%rs83, %rs23, 255;
	ld.global.u8 	%rs24, [%rd80+11];
	setp.gt.u16 	%p25, %rs24, %rs83;
	@%p25 bra 	$L__BB0_66;
	setp.lt.u16 	%p26, %rs24, %rs83;
	@%p26 bra 	$L__BB0_67;
	shr.u64 	%rd431, %rd476, 32;
	cvt.u16.u64 	%rs25, %rd431;
	and.b16  	%rs85, %rs25, 255;
	ld.global.u8 	%rs26, [%rd80+12];
	setp.gt.u16 	%p27, %rs26, %rs85;
	@%p27 bra 	$L__BB0_66;
	setp.lt.u16 	%p28, %rs26, %rs85;
	@%p28 bra 	$L__BB0_67;
	shr.u64 	%rd432, %rd476, 40;
	cvt.u16.u64 	%rs27, %rd432;
	and.b16  	%rs87, %rs27, 255;
	ld.global.u8 	%rs28, [%rd80+13];
	setp.gt.u16 	%p29, %rs28, %rs87;
	@%p29 bra 	$L__BB0_66;
	setp.lt.u16 	%p30, %rs28, %rs87;
	@%p30 bra 	$L__BB0_67;
	shr.u64 	%rd433, %rd476, 48;
	cvt.u16.u64 	%rs29, %rd433;
	and.b16  	%rs89, %rs29, 255;
	ld.global.u8 	%rs30, [%rd80+14];
	setp.gt.u16 	%p31, %rs30, %rs89;
	@%p31 bra 	$L__BB0_66;
	setp.lt.u16 	%p32, %rs30, %rs89;
	@%p32 bra 	$L__BB0_67;
	shr.u64 	%rd434, %rd476, 56;
	cvt.u16.u64 	%rs31, %rd434;
	ld.global.u8 	%rs32, [%rd80+15];
	setp.gt.u16 	%p33, %rs32, %rs31;
	@%p33 bra 	$L__BB0_66;
	setp.lt.u16 	%p34, %rs32, %rs31;
	@%p34 bra 	$L__BB0_67;
	cvt.u16.u64 	%rs33, %rd471;
	and.b16  	%rs91, %rs33, 255;
	ld.global.u8 	%rs34, [%rd80+16];
	setp.gt.u16 	%p35, %rs34, %rs91;
	@%p35 bra 	$L__BB0_66;
	setp.lt.u16 	%p36, %rs34, %rs91;
	@%p36 bra 	$L__BB0_67;
	shr.u64 	%rd435, %rd471, 8;
	cvt.u16.u64 	%rs35, %rd435;
	and.b16  	%rs93, %rs35, 255;
	ld.global.u8 	%rs36, [%rd80+17];
	setp.gt.u16 	%p37, %rs36, %rs93;
	@%p37 bra 	$L__BB0_66;
	setp.lt.u16 	%p38, %rs36, %rs93;
	@%p38 bra 	$L__BB0_67;
	shr.u64 	%rd436, %rd471, 16;
	cvt.u16.u64 	%rs37, %rd436;
	and.b16  	%rs95, %rs37, 255;
	ld.global.u8 	%rs38, [%rd80+18];
	setp.gt.u16 	%p39, %rs38, %rs95;
	@%p39 bra 	$L__BB0_66;
	setp.lt.u16 	%p40, %rs38, %rs95;
	@%p40 bra 	$L__BB0_67;
	shr.u64 	%rd437, %rd471, 24;
	cvt.u16.u64 	%rs39, %rd437;
	and.b16  	%rs97, %rs39, 255;
	ld.global.u8 	%rs40, [%rd80+19];
	setp.gt.u16 	%p41, %rs40, %rs97;
	@%p41 bra 	$L__BB0_66;
	setp.lt.u16 	%p42, %rs40, %rs97;
	@%p42 bra 	$L__BB0_67;
	shr.u64 	%rd438, %rd471, 32;
	cvt.u16.u64 	%rs41, %rd438;
	and.b16  	%rs99, %rs41, 255;
	ld.global.u8 	%rs42, [%rd80+20];
	setp.gt.u16 	%p43, %rs42, %rs99;
	@%p43 bra 	$L__BB0_66;
	setp.lt.u16 	%p44, %rs42, %rs99;
	@%p44 bra 	$L__BB0_67;
	shr.u64 	%rd439, %rd471, 40;
	cvt.u16.u64 	%rs43, %rd439;
	and.b16  	%rs101, %rs43, 255;
	ld.global.u8 	%rs44, [%rd80+21];
	setp.gt.u16 	%p45, %rs44, %rs101;
	@%p45 bra 	$L__BB0_66;
	setp.lt.u16 	%p46, %rs44, %rs101;
	@%p46 bra 	$L__BB0_67;
	shr.u64 	%rd440, %rd471, 48;
	cvt.u16.u64 	%rs45, %rd440;
	and.b16  	%rs103, %rs45, 255;
	ld.global.u8 	%rs46, [%rd80+22];
	setp.gt.u16 	%p47, %rs46, %rs103;
	@%p47 bra 	$L__BB0_66;
	setp.lt.u16 	%p48, %rs46, %rs103;
	@%p48 bra 	$L__BB0_67;
	shr.u64 	%rd441, %rd471, 56;
	cvt.u16.u64 	%rs47, %rd441;
	ld.global.u8 	%rs48, [%rd80+23];
	setp.gt.u16 	%p49, %rs48, %rs47;
	@%p49 bra 	$L__BB0_66;
	setp.lt.u16 	%p50, %rs48, %rs47;
	@%p50 bra 	$L__BB0_67;
	cvt.u16.u64 	%rs49, %rd466;
	and.b16  	%rs105, %rs49, 255;
	ld.global.u8 	%rs50, [%rd80+24];
	setp.gt.u16 	%p51, %rs50, %rs105;
	@%p51 bra 	$L__BB0_66;
	setp.lt.u16 	%p52, %rs50, %rs105;
	@%p52 bra 	$L__BB0_67;
	shr.u64 	%rd442, %rd466, 8;
	cvt.u16.u64 	%rs51, %rd442;
	and.b16  	%rs107, %rs51, 255;
	ld.global.u8 	%rs52, [%rd80+25];
	setp.gt.u16 	%p53, %rs52, %rs107;
	@%p53 bra 	$L__BB0_66;
	setp.lt.u16 	%p54, %rs52, %rs107;
	@%p54 bra 	$L__BB0_67;
	shr.u64 	%rd443, %rd466, 16;
	cvt.u16.u64 	%rs53, %rd443;
	and.b16  	%rs109, %rs53, 255;
	ld.global.u8 	%rs54, [%rd80+26];
	setp.gt.u16 	%p55, %rs54, %rs109;
	@%p55 bra 	$L__BB0_66;
	setp.lt.u16 	%p56, %rs54, %rs109;
	@%p56 bra 	$L__BB0_67;
	shr.u64 	%rd444, %rd466, 24;
	cvt.u16.u64 	%rs55, %rd444;
	and.b16  	%rs111, %rs55, 255;
	ld.global.u8 	%rs56, [%rd80+27];
	setp.gt.u16 	%p57, %rs56, %rs111;
	@%p57 bra 	$L__BB0_66;
	setp.lt.u16 	%p58, %rs56, %rs111;
	@%p58 bra 	$L__BB0_67;
	shr.u64 	%rd445, %rd466, 32;
	cvt.u16.u64 	%rs57, %rd445;
	and.b16  	%rs113, %rs57, 255;
	ld.global.u8 	%rs58, [%rd80+28];
	setp.gt.u16 	%p59, %rs58, %rs113;
	@%p59 bra 	$L__BB0_66;
	setp.lt.u16 	%p60, %rs58, %rs113;
	@%p60 bra 	$L__BB0_67;
	shr.u64 	%rd446, %rd466, 40;
	cvt.u16.u64 	%rs59, %rd446;
	and.b16  	%rs115, %rs59, 255;
	ld.global.u8 	%rs60, [%rd80+29];
	setp.gt.u16 	%p61, %rs60, %rs115;
	@%p61 bra 	$L__BB0_66;
	setp.lt.u16 	%p62, %rs60, %rs115;
	@%p62 bra 	$L__BB0_67;
	shr.u64 	%rd447, %rd466, 48;
	cvt.u16.u64 	%rs61, %rd447;
	and.b16  	%rs117, %rs61, 255;
	ld.global.u8 	%rs62, [%rd80+30];
	setp.gt.u16 	%p63, %rs62, %rs117;
	@%p63 bra 	$L__BB0_66;
	setp.lt.u16 	%p64, %rs62, %rs117;
	@%p64 bra 	$L__BB0_67;
	shr.u64 	%rd448, %rd466, 56;
	cvt.u16.u64 	%rs119, %rd448;
	ld.global.u8 	%rs120, [%rd80+31];
	setp.lt.u16 	%p65, %rs120, %rs119;
	@%p65 bra 	$L__BB0_67;
$L__BB0_66:
	ld.param.u64 	%rd455, [keccak_miner_param_4];
	ld.param.u64 	%rd454, [keccak_miner_param_3];
	cvta.to.global.u64 	%rd449, %rd454;
	st.global.u64 	[%rd449], %rd2;
	cvta.to.global.u64 	%rd450, %rd455;
	mov.b32 	%r165, 1;
	st.global.u32 	[%rd450], %r165;
$L__BB0_67:
	ret;

}


// ===== COMPILED SASS (sm_100) =====

	.target	sm_100

	.elftype	@"ET_EXEC"


//--------------------- .note.nv.tkinfo           --------------------------
	.section	.note.nv.tkinfo,"",@"SHT_NOTE"
	.sectionflags	@"SHF_NOTE_NV_TKINFO"
	.tkinfo
        /*0018*/ 	.word	0x00000002
        /*0030*/ 	.string	""
        /*0030*/ 	.string	"ptxas"
        /*0030*/ 	.string	"Cuda compilation tools, release 13.0, V13.0.88"
        /*0030*/ 	.string	"Build cuda_13.0.r13.0/compiler.36424714_0"
        /*0030*/ 	.string	"-arch sm_100 -m 64 "



//--------------------- .note.nv.cuinfo           --------------------------
	.section	.note.nv.cuinfo,"",@"SHT_NOTE"
	.sectionflags	@"SHF_NOTE_NV_CUINFO"
        /*0018*/ 	.short	0x0002
        /*001a*/ 	.short	0x0064
        /*001c*/ 	.short	0x0082
	.zero		2


//--------------------- .nv.info                  --------------------------
	.section	.nv.info,"",@"SHT_CUDA_INFO"
	.align	4


	//----- nvinfo : EIATTR_REGCOUNT
	.align		4
        /*0000*/ 	.byte	0x04, 0x2f
        /*0002*/ 	.short	(.L_4 - .L_3)
	.align		4
.L_3:
        /*0004*/ 	.word	index@(keccak_miner)
        /*0008*/ 	.word	0x0000004e


	//----- nvinfo : EIATTR_FRAME_SIZE
	.align		4
.L_4:
        /*000c*/ 	.byte	0x04, 0x11
        /*000e*/ 	.short	(.L_6 - .L_5)
	.align		4
.L_5:
        /*0010*/ 	.word	index@(keccak_miner)
        /*0014*/ 	.word	0x000000c8


	//----- nvinfo : EIATTR_MIN_STACK_SIZE
	.align		4
.L_6:
        /*0018*/ 	.byte	0x04, 0x12
        /*001a*/ 	.short	(.L_8 - .L_7)
	.align		4
.L_7:
        /*001c*/ 	.word	index@(keccak_miner)
        /*0020*/ 	.word	0x000000c8
.L_8:


//--------------------- .nv.compat                --------------------------
	.section	.nv.compat,"",@"SHT_CUDA_COMPAT_INFO"
	.align	4
        /*0000*/ 	.byte	0x02, 0x09, 0x00, 0x00, 0x02, 0x02, 0x01, 0x00, 0x02, 0x05, 0x05, 0x00, 0x03, 0x07, 0x01, 0x01
        /*0010*/ 	.byte	0x02, 0x03, 0x00, 0x00, 0x02, 0x06, 0x01, 0x00, 0x04, 0x0b, 0x08, 0x00, 0x09, 0x00, 0x00, 0x00
        /*0020*/ 	.byte	0x00, 0x00, 0x00, 0x00


//--------------------- .nv.info.keccak_miner     --------------------------
	.section	.nv.info.keccak_miner,"",@"SHT_CUDA_INFO"
	.sectionflags	@""
	.align	4


	//----- nvinfo : EIATTR_CUDA_API_VERSION
	.align		4
        /*0000*/ 	.byte	0x04, 0x37
        /*0002*/ 	.short	(.L_10 - .L_9)
.L_9:
        /*0004*/ 	.word	0x00000082


	//----- nvinfo : EIATTR_KPARAM_INFO
	.align		4
.L_10:
        /*0008*/ 	.byte	0x04, 0x17
        /*000a*/ 	.short	(.L_12 - .L_11)
.L_11:
        /*000c*/ 	.word	0x00000000
        /*0010*/ 	.short	0x0004
        /*0012*/ 	.short	0x0020
        /*0014*/ 	.byte	0x00, 0xf5, 0x21, 0x00


	//----- nvinfo : EIATTR_KPARAM_INFO
	.align		4
.L_12:
        /*0018*/ 	.byte	0x04, 0x17
        /*001a*/ 	.short	(.L_14 - .L_13)
.L_13:
        /*001c*/ 	.word	0x00000000
        /*0020*/ 	.short	0x0003
        /*0022*/ 	.short	0x0018
        /*0024*/ 	.byte	0x00, 0xf5, 0x21, 0x00


	//----- nvinfo : EIATTR_KPARAM_INFO
	.align		4
.L_14:
        /*0028*/ 	.byte	0x04, 0x17
        /*002a*/ 	.short	(.L_16 - .L_15)
.L_15:
        /*002c*/ 	.word	0x00000000
        /*0030*/ 	.short	0x0002
        /*0032*/ 	.short	0x0010
        /*0034*/ 	.byte	0x00, 0xf0, 0x21, 0x00


	//----- nvinfo : EIATTR_KPARAM_INFO
	.align		4
.L_16:
        /*0038*/ 	.byte	0x04, 0x17
        /*003a*/ 	.short	(.L_18 - .L_17)
.L_17:
        /*003c*/ 	.word	0x00000000
        /*0040*/ 	.short	0x0001
        /*0042*/ 	.short	0x0008
        /*0044*/ 	.byte	0x00, 0xf5, 0x21, 0x00


	//----- nvinfo : EIATTR_KPARAM_INFO
	.align		4
.L_18:
        /*0048*/ 	.byte	0x04, 0x17
        /*004a*/ 	.short	(.L_20 - .L_19)
.L_19:
        /*004c*/ 	.word	0x00000000
        /*0050*/ 	.short	0x0000
        /*0052*/ 	.short	0x0000
        /*0054*/ 	.byte	0x00, 0xf5, 0x21, 0x00


	//----- nvinfo : EIATTR_SPARSE_MMA_MASK
	.align		4
.L_20:
        /*0058*/ 	.byte	0x03, 0x50
        /*005a*/ 	.short	0x0000


	//----- nvinfo : EIATTR_MAXREG_COUNT
	.align		4
        /*005c*/ 	.byte	0x03, 0x1b
        /*005e*/ 	.short	0x00ff


	//----- nvinfo : EIATTR_MERCURY_ISA_VERSION
	.align		4
        /*0060*/ 	.byte	0x03, 0x5f
        /*0062*/ 	.short	0x0101


	//----- nvinfo : EIATTR_VRC_CTA_INIT_COUNT
	.align		4
        /*0064*/ 	.byte	0x02, 0x4a
	.zero		1
	.zero		1


	//----- nvinfo : EIATTR_EXIT_INSTR_OFFSETS
	.align		4
        /*0068*/ 	.byte	0x04, 0x1c
        /*006a*/ 	.short	(.L_22 - .L_21)


	//   ....[0]....
.L_21:
        /*006c*/ 	.word	0x00000070


	//   ....[1]....
        /*0070*/ 	.word	0x00002cd0


	//   ....[2]....
        /*0074*/ 	.word	0x00002d40


	//   ....[3]....
        /*0078*/ 	.word	0x00002db0


	//   ....[4]....
        /*007c*/ 	.word	0x00002e20


	//   ....[5]....
        /*0080*/ 	.word	0x00002e80


	//   ....[6]....
        /*0084*/ 	.word	0x00002ef0


	//   ....[7]....
        /*0088*/ 	.word	0x00002f60


	//   ....[8]....
        /*008c*/ 	.word	0x00002fc0


	//   ....[9]....
        /*0090*/ 	.word	0x00003020


	//   ....[10]....
        /*0094*/ 	.word	0x00003090


	//   ....[11]....
        /*0098*/ 	.word	0x00003100


	//   ....[12]....
        /*009c*/ 	.word	0x00003170


	//   ....[13]....
        /*00a0*/ 	.word	0x000031d0


	//   ....[14]....
        /*00a4*/ 	.word	0x00003240


	//   ....[15]....
        /*00a8*/ 	.word	0x000032b0


	//   ....[16]....
        /*00ac*/ 	.word	0x00003310


	//   ....[17]....
        /*00b0*/ 	.word	0x00003370


	//   ....[18]....
        /*00b4*/ 	.word	0x000033e0


	//   ....[19]....
        /*00b8*/ 	.word	0x00003450


	//   ....[20]....
        /*00bc*/ 	.word	0x000034c0


	//   ....[21]....
        /*00c0*/ 	.word	0x00003520


	//   ....[22]....
        /*00c4*/ 	.word	0x00003590


	//   ....[23]....
        /*00c8*/ 	.word	0x00003600


	//   ....[24]....
        /*00cc*/ 	.word	0x00003660


	//   ....[25]....
        /*00d0*/ 	.word	0x000036c0


	//   ....[26]....
        /*00d4*/ 	.word	0x00003730


	//   ....[27]....
        /*00d8*/ 	.word	0x000037a0


	//   ....[28]....
        /*00dc*/ 	.word	0x00003810


	//   ....[29]....
        /*00e0*/ 	.word	0x00003870


	//   ....[30]....
        /*00e4*/ 	.word	0x000038e0


	//   ....[31]....
        /*00e8*/ 	.word	0x00003950


	//   ....[32]....
        /*00ec*/ 	.word	0x00003990


	//   ....[33]....
        /*00f0*/ 	.word	0x00003a00


	//----- nvinfo : EIATTR_CRS_STACK_SIZE
	.align		4
.L_22:
        /*00f4*/ 	.byte	0x04, 0x1e
        /*00f6*/ 	.short	(.L_24 - .L_23)
.L_23:
        /*00f8*/ 	.word	0x00000000


	//----- nvinfo : EIATTR_CBANK_PARAM_SIZE
	.align		4
.L_24:
        /*00fc*/ 	.byte	0x03, 0x19
        /*00fe*/ 	.short	0x0028


	//----- nvinfo : EIATTR_PARAM_CBANK
	.align		4
        /*0100*/ 	.byte	0x04, 0x0a
        /*0102*/ 	.short	(.L_26 - .L_25)
	.align		4
.L_25:
        /*0104*/ 	.word	index@(.nv.constant0.keccak_miner)
        /*0108*/ 	.short	0x0380
        /*010a*/ 	.short	0x0028


	//----- nvinfo : EIATTR_SW_WAR
	.align		4
.L_26:
        /*010c*/ 	.byte	0x04, 0x36
        /*010e*/ 	.short	(.L_28 - .L_27)
.L_27:
        /*0110*/ 	.word	0x00000008
.L_28:


//--------------------- .nv.callgraph             --------------------------
	.section	.nv.callgraph,"",@"SHT_CUDA_CALLGRAPH"
	.align	4
	.sectionentsize	8
	.align		4
        /*0000*/ 	.word	0x00000000
	.align		4
        /*0004*/ 	.word	0xffffffff
	.align		4
        /*0008*/ 	.word	0x00000000
	.align		4
        /*000c*/ 	.word	0xfffffffe
	.align		4
        /*0010*/ 	.word	0x00000000
	.align		4
        /*0014*/ 	.word	0xfffffffd
	.align		4
        /*0018*/ 	.word	0x00000000
	.align		4
        /*001c*/ 	.word	0xfffffffc


//--------------------- .nv.constant3             --------------------------
	.section	.nv.constant3,"a",@progbits
	.align	8
.nv.constant3:
	.type		keccakf_rndc,@object
	.size		keccakf_rndc,(keccakf_rotc - keccakf_rndc)
keccakf_rndc:
        /*0000*/ 	.byte	0x01, 0x00, 0x00, 0x00, 0x00, 0x00, 0x00, 0x00, 0x82, 0x80, 0x00, 0x00, 0x00, 0x00, 0x00, 0x00
        /* <DEDUP_REMOVED lines=11> */
	.type		keccakf_rotc,@object
	.size		keccakf_rotc,(keccakf_piln - keccakf_rotc)
keccakf_rotc:
        /*00c0*/ 	.byte	0x01, 0x00, 0x00, 0x00, 0x03, 0x00, 0x00, 0x00, 0x06, 0x00, 0x00, 0x00, 0x0a, 0x00, 0x00, 0x00
        /*00d0*/ 	.byte	0x0f, 0x00, 0x00, 0x00, 0x15, 0x00, 0x00, 0x00, 0x1c, 0x00, 0x00, 0x00, 0x24, 0x00, 0x00, 0x00
        /*00e0*/ 	.byte	0x2d, 0x00, 0x00, 0x00, 0x37, 0x00, 0x00, 0x00, 0x02, 0x00, 0x00, 0x00, 0x0e, 0x00, 0x00, 0x00
        /*00f0*/ 	.byte	0x1b, 0x00, 0x00, 0x00, 0x29, 0x00, 0x00, 0x00, 0x38, 0x00, 0x00, 0x00, 0x08, 0x00, 0x00, 0x00
        /*0100*/ 	.byte	0x19, 0x00, 0x00, 0x00, 0x2b, 0x00, 0x00, 0x00, 0x3e, 0x00, 0x00, 0x00, 0x12, 0x00, 0x00, 0x00
        /*0110*/ 	.byte	0x27, 0x00, 0x00, 0x00, 0x3d, 0x00, 0x00, 0x00, 0x14, 0x00, 0x00, 0x00, 0x2c, 0x00, 0x00, 0x00
	.type		keccakf_piln,@object
	.size		keccakf_piln,(.L_2 - keccakf_piln)
keccakf_piln:
        /*0120*/ 	.byte	0x0a, 0x00, 0x00, 0x00, 0x07, 0x00, 0x00, 0x00, 0x0b, 0x00, 0x00, 0x00, 0x11, 0x00, 0x00, 0x00
        /*0130*/ 	.byte	0x12, 0x00, 0x00, 0x00, 0x03, 0x00, 0x00, 0x00, 0x05, 0x00, 0x00, 0x00, 0x10, 0x00, 0x00, 0x00
        /*0140*/ 	.byte	0x08, 0x00, 0x00, 0x00, 0x15, 0x00, 0x00, 0x00, 0x18, 0x00, 0x00, 0x00, 0x04, 0x00, 0x00, 0x00
        /*0150*/ 	.byte	0x0f, 0x00, 0x00, 0x00, 0x17, 0x00, 0x00, 0x00, 0x13, 0x00, 0x00, 0x00, 0x0d, 0x00, 0x00, 0x00
        /*0160*/ 	.byte	0x0c, 0x00, 0x00, 0x00, 0x02, 0x00, 0x00, 0x00, 0x14, 0x00, 0x00, 0x00, 0x0e, 0x00, 0x00, 0x00
        /*0170*/ 	.byte	0x16, 0x00, 0x00, 0x00, 0x09, 0x00, 0x00, 0x00, 0x06, 0x00, 0x00, 0x00, 0x01, 0x00, 0x00, 0x00
.L_2:


//--------------------- .text.keccak_miner        --------------------------
	.section	.text.keccak_miner,"ax",@progbits
	.align	128
        .global         keccak_miner
        .type           keccak_miner,@function
        .size           keccak_miner,(.L_x_4 - keccak_miner)
        .other          keccak_miner,@"STO_CUDA_ENTRY STV_DEFAULT"
keccak_miner:
.text.keccak_miner:
[----:B------:R-:W0:Y:S08]  /*0000*/  LDC R1, c[0x0][0x37c] ;  /* 0x0000df00ff017b82 */ /* 0x000e300000000800 */
[----:B------:R-:W1:Y:S01]  /*0010*/  LDC.64 R2, c[0x0][0x3a0] ;  /* 0x0000e800ff027b82 */ /* 0x000e620000000a00 */
[----:B------:R-:W1:Y:S01]  /*0020*/  LDCU.64 UR50, c[0x0][0x358] ;  /* 0x00006b00ff3277ac */ /* 0x000e620008000a00 */
[----:B0-----:R-:W-:Y:S01]  /*0030*/  VIADD R1, R1, 0xffffff38 ;  /* 0xffffff3801017836 */ /* 0x001fe20000000000 */
[----:B-1----:R-:W2:Y:S04]  /*0040*/  LDG.E R2, desc[UR50][R2.64] ;  /* 0x0000003202027981 */ /* 0x002ea8000c1e1900 */
[----:B------:R-:W-:-:S02]  /*0050*/  R2UR UR54, R1 ;  /* 0x00000000013672ca */ /* 0x000fc400000e0000 */
[----:B--2---:R-:W-:-:S13]  /*0060*/  ISETP.NE.AND P0, PT, R2, RZ, PT ;  /* 0x000000ff0200720c */ /* 0x004fda0003f05270 */
[----:B------:R-:W-:Y:S05]  /*0070*/  @P0 EXIT ;  /* 0x000000000000094d */ /* 0x000fea0003800000 */
[----:B------:R-:W0:Y:S01]  /*0080*/  LDC.64 R2, c[0x0][0x380] ;  /* 0x0000e000ff027b82 */ /* 0x000e220000000a00 */
[----:B------:R-:W1:Y:S01]  /*0090*/  S2R R42, SR_TID.X ;  /* 0x00000000002a7919 */ /* 0x000e620000002100 */
[----:B------:R-:W2:Y:S06]  /*00a0*/  LDCU.128 UR8, c[0x3][0x160] ;  /* 0x00c02c00ff0877ac */ /* 0x000eac0008000c00 */
[----:B------:R-:W1:Y:S08]  /*00b0*/  S2UR UR4, SR_CTAID.X ;  /* 0x00000000000479c3 */ /* 0x000e700000002500 */
[----:B------:R-:W1:Y:S01]  /*00c0*/  LDC R39, c[0x0][0x360] ;  /* 0x0000d800ff277b82 */ /* 0x000e620000000800 */
[----:B------:R-:W-:Y:S01]  /*00d0*/  IMAD.MOV.U32 R6, RZ, RZ, 0x1 ;  /* 0x00000001ff067424 */ /* 0x000fe200078e00ff */
[----:B------:R-:W3:Y:S01]  /*00e0*/  LDCU.128 UR20, c[0x3][0x170] ;  /* 0x00c02e00ff1477ac */ /* 0x000ee20008000c00 */
[----:B------:R-:W-:-:S02]  /*00f0*/  IMAD.MOV.U32 R7, RZ, RZ, 0x0 ;  /* 0x00000000ff077424 */ /* 0x000fc400078e00ff */
[----:B------:R-:W-:Y:S01]  /*0100*/  IMAD.MOV.U32 R8, RZ, RZ, 0x0 ;  /* 0x00000000ff087424 */ /* 0x000fe200078e00ff */
[----:B------:R-:W4:Y:S01]  /*0110*/  LDCU.64 UR14, c[0x3][0x128] ;  /* 0x00c02500ff0e77ac */ /* 0x000f220008000a00 */
[----:B0-----:R-:W5:Y:S01]  /*0120*/  LDG.E.U8 R0, desc[UR50][R2.64+0x1] ;  /* 0x0000013202007981 */ /* 0x001f62000c1e1100 */
[----:B------:R-:W-:Y:S01]  /*0130*/  IMAD.MOV.U32 R9, RZ, RZ, -0x80000000 ;  /* 0x80000000ff097424 */ /* 0x000fe200078e00ff */
[----:B------:R-:W0:Y:S02]  /*0140*/  LDCU UR46, c[0x3][0xc0] ;  /* 0x00c01800ff2e77ac */ /* 0x000e240008000800 */
[----:B------:R-:W5:Y:S01]  /*0150*/  LDG.E.U8 R4, desc[UR50][R2.64+0x2] ;  /* 0x0000023202047981 */ /* 0x000f62000c1e1100 */
[----:B------:R-:W1:Y:S03]  /*0160*/  LDCU.64 UR16, c[0x3][0x130] ;  /* 0x00c02600ff1077ac */ /* 0x000e660008000a00 */
[----:B------:R-:W5:Y:S01]  /*0170*/  LDG.E.U8 R40, desc[UR50][R2.64+0x3] ;  /* 0x0000033202287981 */ /* 0x000f62000c1e1100 */
[----:B------:R-:W1:Y:S03]  /*0180*/  LDCU.64 UR18, c[0x3][0x148] ;  /* 0x00c02900ff1277ac */ /* 0x000e660008000a00 */
[----:B------:R-:W5:Y:S01]  /*0190*/  LDG.E.U8 R11, desc[UR50][R2.64] ;  /* 0x00000032020b7981 */ /* 0x000f62000c1e1100 */
[----:B------:R-:W1:Y:S03]  /*01a0*/  LDCU.64 UR40, c[0x3][0x158] ;  /* 0x00c02b00ff2877ac */ /* 0x000e660008000a00 */
[----:B------:R-:W5:Y:S01]  /*01b0*/  LDG.E.U8 R36, desc[UR50][R2.64+0x9] ;  /* 0x0000093202247981 */ /* 0x000f62000c1e1100 */
[----:B------:R-:W1:Y:S03]  /*01c0*/  LDCU UR42, c[0x3][0x124] ;  /* 0x00c02480ff2a77ac */ /* 0x000e660008000800 */
[----:B------:R-:W5:Y:S01]  /*01d0*/  LDG.E.U8 R37, desc[UR50][R2.64+0xa] ;  /* 0x00000a3202257981 */ /* 0x000f62000c1e1100 */
[----:B------:R-:W1:Y:S03]  /*01e0*/  LDCU UR43, c[0x3][0x13c] ;  /* 0x00c02780ff2b77ac */ /* 0x000e660008000800 */
[----:B------:R-:W5:Y:S01]  /*01f0*/  LDG.E.U8 R38, desc[UR50][R2.64+0xb] ;  /* 0x00000b3202267981 */ /* 0x000f62000c1e1100 */
[----:B------:R-:W1:Y:S03]  /*0200*/  LDCU UR44, c[0x3][0x144] ;  /* 0x00c02880ff2c77ac */ /* 0x000e660008000800 */
[----:B------:R-:W5:Y:S01]  /*0210*/  LDG.E.U8 R26, desc[UR50][R2.64+0x5] ;  /* 0x00000532021a7981 */ /* 0x000f62000c1e1100 */
[----:B------:R-:W1:Y:S03]  /*0220*/  LDCU UR45, c[0x3][0x150] ;  /* 0x00c02a00ff2d77ac */ /* 0x000e660008000800 */
[----:B------:R-:W5:Y:S01]  /*0230*/  LDG.E.U8 R33, desc[UR50][R2.64+0x4] ;  /* 0x0000043202217981 */ /* 0x000f62000c1e1100 */
[----:B------:R-:W0:Y:S03]  /*0240*/  LDCU UR55, c[0x3][0x120] ;  /* 0x00c02400ff3777ac */ /* 0x000e260008000800 */
[----:B------:R-:W5:Y:S01]  /*0250*/  LDG.E.U8 R35, desc[UR50][R2.64+0x8] ;  /* 0x0000083202237981 */ /* 0x000f62000c1e1100 */
[----:B------:R-:W0:Y:S03]  /*0260*/  LDCU UR56, c[0x3][0xc4] ;  /* 0x00c01880ff3877ac */ /* 0x000e260008000800 */
[----:B------:R-:W5:Y:S01]  /*0270*/  LDG.E.U8 R34, desc[UR50][R2.64+0x6] ;  /* 0x0000063202227981 */ /* 0x000f62000c1e1100 */
[----:B------:R-:W0:Y:S03]  /*0280*/  LDCU UR57, c[0x3][0x138] ;  /* 0x00c02700ff3977ac */ /* 0x000e260008000800 */
[----:B------:R-:W5:Y:S01]  /*0290*/  LDG.E.U8 R32, desc[UR50][R2.64+0x7] ;  /* 0x0000073202207981 */ /* 0x000f62000c1e1100 */
[----:B------:R-:W0:Y:S03]  /*02a0*/  LDCU UR58, c[0x3][0x140] ;  /* 0x00c02800ff3a77ac */ /* 0x000e260008000800 */
[----:B------:R-:W5:Y:S04]  /*02b0*/  LDG.E.U8 R31, desc[UR50][R2.64+0x11] ;  /* 0x00001132021f7981 */ /* 0x000f68000c1e1100 */
[----:B------:R-:W-:Y:S04]  /*02c0*/  STL.64 [R1], RZ ;  /* 0x000000ff01007387 */ /* 0x000fe80000100a00 */
[----:B------:R-:W-:Y:S04]  /*02d0*/  STL.64 [R1+0x8], RZ ;  /* 0x000008ff01007387 */ /* 0x000fe80000100a00 */
        /* <DEDUP_REMOVED lines=8> */
[----:B------:R-:W-:Y:S01]  /*0360*/  STL.64 [R1+0x78], RZ ;  /* 0x000078ff01007387 */ /* 0x000fe20000100a00 */
[----:B------:R-:W-:-:S02]  /*0370*/  CS2R R56, SRZ ;  /* 0x0000000000387805 */ /* 0x000fc4000001ff00 */
[----:B------:R-:W-:Y:S02]  /*0380*/  CS2R R52, SRZ ;  /* 0x0000000000347805 */ /* 0x000fe4000001ff00 */
[----:B------:R-:W-:Y:S01]  /*0390*/  CS2R R46, SRZ ;  /* 0x00000000002e7805 */ /* 0x000fe2000001ff00 */
[----:B------:R-:W5:Y:S01]  /*03a0*/  LDG.E.U8 R30, desc[UR50][R2.64+0x12] ;  /* 0x00001232021e7981 */ /* 0x000f62000c1e1100 */
[----:B------:R-:W-:Y:S01]  /*03b0*/  IMAD.MOV.U32 R58, RZ, RZ, RZ ;  /* 0x000000ffff3a7224 */ /* 0x000fe200078e00ff */
[----:B------:R-:W0:Y:S02]  /*03c0*/  LDCU UR59, c[0x3][0x154] ;  /* 0x00c02a80ff3b77ac */ /* 0x000e240008000800 */
[----:B------:R-:W5:Y:S01]  /*03d0*/  LDG.E.U8 R29, desc[UR50][R2.64+0x13] ;  /* 0x00001332021d7981 */ /* 0x000f62000c1e1100 */
[----:B------:R-:W-:Y:S01]  /*03e0*/  IMAD.MOV.U32 R48, RZ, RZ, RZ ;  /* 0x000000ffff307224 */ /* 0x000fe200078e00ff */
[----:B------:R-:W0:Y:S02]  /*03f0*/  LDCU.64 UR52, c[0x3][0xc8] ;  /* 0x00c01900ff3477ac */ /* 0x000e240008000a00 */
[----:B------:R-:W5:Y:S01]  /*0400*/  LDG.E.U8 R12, desc[UR50][R2.64+0x10] ;  /* 0x00001032020c7981 */ /* 0x000f62000c1e1100 */
[----:B------:R-:W0:Y:S03]  /*0410*/  LDCU.128 UR24, c[0x3][0xe0] ;  /* 0x00c01c00ff1877ac */ /* 0x000e260008000c00 */
[----:B------:R-:W5:Y:S01]  /*0420*/  LDG.E.U8 R23, desc[UR50][R2.64+0xe] ;  /* 0x00000e3202177981 */ /* 0x000f62000c1e1100 */
[----:B------:R-:W0:Y:S03]  /*0430*/  LDCU.128 UR28, c[0x3][0xf0] ;  /* 0x00c01e00ff1c77ac */ /* 0x000e260008000c00 */
[----:B------:R-:W5:Y:S01]  /*0440*/  LDG.E.U8 R25, desc[UR50][R2.64+0x19] ;  /* 0x0000193202197981 */ /* 0x000f62000c1e1100 */
[----:B------:R-:W0:Y:S03]  /*0450*/  LDCU.128 UR32, c[0x3][0x100] ;  /* 0x00c02000ff2077ac */ /* 0x000e260008000c00 */
[----:B------:R-:W5:Y:S01]  /*0460*/  LDG.E.U8 R22, desc[UR50][R2.64+0x1a] ;  /* 0x00001a3202167981 */ /* 0x000f62000c1e1100 */
[----:B------:R-:W0:Y:S03]  /*0470*/  LDCU.128 UR36, c[0x3][0x110] ;  /* 0x00c02200ff2477ac */ /* 0x000e260008000c00 */
[----:B------:R-:W5:Y:S04]  /*0480*/  LDG.E.U8 R21, desc[UR50][R2.64+0x1b] ;  /* 0x00001b3202157981 */ /* 0x000f68000c1e1100 */
        /* <DEDUP_REMOVED lines=11> */
[----:B------:R5:W5:Y:S04]  /*0540*/  LDG.E.U8 R10, desc[UR50][R2.64+0x1c] ;  /* 0x00001c32020a7981 */ /* 0x000b68000c1e1100 */
[----:B------:R5:W-:Y:S04]  /*0550*/  STL.64 [R1+0x40], R6 ;  /* 0x0000400601007387 */ /* 0x000be80000100a00 */
[----:B------:R5:W-:Y:S01]  /*0560*/  STL.64 [R1+0x80], R8 ;  /* 0x0000800801007387 */ /* 0x000be20000100a00 */
[----:B0-----:R-:W-:Y:S01]  /*0570*/  UIADD3 UR47, UPT, UPT, -UR46, URZ, URZ ;  /* 0x000000ff2e2f7290 */ /* 0x001fe2000fffe1ff */
[----:B------:R-:W-:Y:S01]  /*0580*/  IMAD.MOV.U32 R54, RZ, RZ, RZ ;  /* 0x000000ffff367224 */ /* 0x000fe200078e00ff */
[----:B--2---:R-:W-:Y:S01]  /*0590*/  ULEA UR6, UR8, UR54, 0x3 ;  /* 0x0000003608067291 */ /* 0x004fe2000f8e18ff */
[----:B------:R-:W-:Y:S01]  /*05a0*/  IMAD.MOV.U32 R51, RZ, RZ, RZ ;  /* 0x000000ffff337224 */ /* 0x000fe200078e00ff */
[----:B------:R-:W-:Y:S01]  /*05b0*/  ULEA UR7, UR9, UR54, 0x3 ;  /* 0x0000003609077291 */ /* 0x000fe2000f8e18ff */
[----:B------:R-:W-:Y:S01]  /*05c0*/  IMAD.MOV.U32 R60, RZ, RZ, RZ ;  /* 0x000000ffff3c7224 */ /* 0x000fe200078e00ff */
[----:B------:R-:W-:-:S02]  /*05d0*/  ULEA UR8, UR10, UR54, 0x3 ;  /* 0x000000360a087291 */ /* 0x000fc4000f8e18ff */
[----:B------:R-:W-:Y:S02]  /*05e0*/  ULEA UR9, UR11, UR54, 0x3 ;  /* 0x000000360b097291 */ /* 0x000fe4000f8e18ff */
[----:B---3--:R-:W-:Y:S02]  /*05f0*/  ULEA UR10, UR20, UR54, 0x3 ;  /* 0x00000036140a7291 */ /* 0x008fe4000f8e18ff */
[----:B------:R-:W-:Y:S02]  /*0600*/  ULEA UR11, UR21, UR54, 0x3 ;  /* 0x00000036150b7291 */ /* 0x000fe4000f8e18ff */
[----:B------:R-:W-:Y:S02]  /*0610*/  ULEA UR12, UR22, UR54, 0x3 ;  /* 0x00000036160c7291 */ /* 0x000fe4000f8e18ff */
[----:B------:R-:W-:Y:S02]  /*0620*/  ULEA UR13, UR23, UR54, 0x3 ;  /* 0x00000036170d7291 */ /* 0x000fe4000f8e18ff */
[----:B----4-:R-:W-:-:S02]  /*0630*/  ULEA UR14, UR14, UR54, 0x3 ;  /* 0x000000360e0e7291 */ /* 0x010fc4000f8e18ff */
[----:B------:R-:W-:Y:S02]  /*0640*/  ULEA UR15, UR15, UR54, 0x3 ;  /* 0x000000360f0f7291 */ /* 0x000fe4000f8e18ff */
[----:B-1----:R-:W-:Y:S02]  /*0650*/  ULEA UR16, UR16, UR54, 0x3 ;  /* 0x0000003610107291 */ /* 0x002fe4000f8e18ff */
[----:B------:R-:W-:Y:S02]  /*0660*/  ULEA UR17, UR17, UR54, 0x3 ;  /* 0x0000003611117291 */ /* 0x000fe4000f8e18ff */
[----:B------:R-:W-:Y:S02]  /*0670*/  ULEA UR18, UR18, UR54, 0x3 ;  /* 0x0000003612127291 */ /* 0x000fe4000f8e18ff */
[----:B------:R-:W-:Y:S02]  /*0680*/  ULEA UR19, UR19, UR54, 0x3 ;  /* 0x0000003613137291 */ /* 0x000fe4000f8e18ff */
[----:B------:R-:W-:-:S02]  /*0690*/  ULEA UR40, UR40, UR54, 0x3 ;  /* 0x0000003628287291 */ /* 0x000fc4000f8e18ff */
[----:B------:R-:W-:Y:S01]  /*06a0*/  ULEA UR41, UR41, UR54, 0x3 ;  /* 0x0000003629297291 */ /* 0x000fe2000f8e18ff */
[----:B------:R-:W0:Y:S01]  /*06b0*/  LDCU.128 UR20, c[0x3][0xd0] ;  /* 0x00c01a00ff1477ac */ /* 0x000e220008000c00 */
[----:B------:R-:W-:Y:S02]  /*06c0*/  ULEA UR42, UR42, UR54, 0x3 ;  /* 0x000000362a2a7291 */ /* 0x000fe4000f8e18ff */
[----:B------:R-:W-:Y:S02]  /*06d0*/  ULEA UR43, UR43, UR54, 0x3 ;  /* 0x000000362b2b7291 */ /* 0x000fe4000f8e18ff */
[----:B------:R-:W-:Y:S02]  /*06e0*/  ULEA UR44, UR44, UR54, 0x3 ;  /* 0x000000362c2c7291 */ /* 0x000fe4000f8e18ff */
[----:B------:R-:W-:Y:S02]  /*06f0*/  ULEA UR45, UR45, UR54, 0x3 ;  /* 0x000000362d2d7291 */ /* 0x000fe4000f8e18ff */
[----:B------:R-:W-:-:S02]  /*0700*/  ULOP3.LUT UR46, UR46, 0x3f, URZ, 0xc0, !UPT ;  /* 0x0000003f2e2e7892 */ /* 0x000fc4000f8ec0ff */
[----:B------:R-:W-:Y:S01]  /*0710*/  ULOP3.LUT UR47, UR47, 0x3f, URZ, 0xc0, !UPT ;  /* 0x0000003f2f2f7892 */ /* 0x000fe2000f8ec0ff */
[----:B-----5:R-:W-:-:S04]  /*0720*/  IMAD.WIDE.U32 R2, R0, 0x100, RZ ;  /* 0x0000010000027825 */ /* 0x020fc800078e00ff */
[----:B------:R-:W-:-:S04]  /*0730*/  IMAD.WIDE.U32 R4, R4, 0x10000, RZ ;  /* 0x0001000004047825 */ /* 0x000fc800078e00ff */
[----:B------:R-:W-:Y:S01]  /*0740*/  IMAD.WIDE.U32 R40, R40, 0x1000000, RZ ;  /* 0x0100000028287825 */ /* 0x000fe200078e00ff */
[----:B------:R-:W-:-:S04]  /*0750*/  LOP3.LUT R11, R4, R2, R11, 0xfe, !PT ;  /* 0x00000002040b7212 */ /* 0x000fc800078efe0b */
[----:B------:R-:W-:Y:S01]  /*0760*/  LOP3.LUT R2, R41, R3, R5, 0xfe, !PT ;  /* 0x0000000329027212 */ /* 0x000fe200078efe05 */
[----:B------:R-:W-:-:S04]  /*0770*/  IMAD.WIDE.U32 R4, R36, 0x100, RZ ;  /* 0x0000010024047825 */ /* 0x000fc800078e00ff */
[----:B------:R-:W-:-:S04]  /*0780*/  IMAD.WIDE.U32 R6, R37, 0x10000, RZ ;  /* 0x0001000025067825 */ /* 0x000fc800078e00ff */
[----:B------:R-:W-:Y:S01]  /*0790*/  IMAD.WIDE.U32 R8, R38, 0x1000000, RZ ;  /* 0x0100000026087825 */ /* 0x000fe200078e00ff */
[----:B------:R-:W-:-:S03]  /*07a0*/  LOP3.LUT R40, R11, R40, RZ, 0xfc, !PT ;  /* 0x000000280b287212 */ /* 0x000fc600078efcff */
[----:B------:R-:W-:Y:S02]  /*07b0*/  IMAD.SHL.U32 R26, R26, 0x100, RZ ;  /* 0x000001001a1a7824 */ /* 0x000fe400078e00ff */
[----:B------:R-:W-:Y:S01]  /*07c0*/  IMAD R0, R39, UR4, R42 ;  /* 0x0000000427007c24 */ /* 0x000fe2000f8e022a */
[----:B------:R-:W1:Y:S01]  /*07d0*/  LDCU.64 UR4, c[0x0][0x390] ;  /* 0x00007200ff0477ac */ /* 0x000e620008000a00 */
[----:B------:R-:W-:Y:S02]  /*07e0*/  LOP3.LUT R11, R9, R5, R7, 0xfe, !PT ;  /* 0x00000005090b7212 */ /* 0x000fe400078efe07 */
[----:B------:R-:W-:Y:S02]  /*07f0*/  LOP3.LUT R33, R26, R2, R33, 0xfe, !PT ;  /* 0x000000021a217212 */ /* 0x000fe400078efe21 */
[----:B------:R-:W-:Y:S01]  /*0800*/  LOP3.LUT R35, R6, R4, R35, 0xfe, !PT ;  /* 0x0000000406237212 */ /* 0x000fe200078efe23 */
[----:B------:R-:W-:Y:S02]  /*0810*/  IMAD.U32 R34, R34, 0x10000, RZ ;  /* 0x0001000022227824 */ /* 0x000fe400078e00ff */
[----:B------:R-:W-:-:S02]  /*0820*/  IMAD.SHL.U32 R9, R32, 0x1000000, RZ ;  /* 0x0100000020097824 */ /* 0x000fc400078e00ff */
[----:B------:R-:W-:-:S03]  /*0830*/  IMAD.WIDE.U32 R2, R31, 0x100, RZ ;  /* 0x000001001f027825 */ /* 0x000fc600078e00ff */
[----:B------:R-:W-:Y:S02]  /*0840*/  LOP3.LUT R31, R9, R33, R34, 0xfe, !PT ;  /* 0x00000021091f7212 */ /* 0x000fe400078efe22 */
[----:B-1----:R-:W-:-:S04]  /*0850*/  IADD3 R32, P0, PT, R0, UR4, RZ ;  /* 0x0000000400207c10 */ /* 0x002fc8000ff1e0ff */
[----:B------:R-:W-:Y:S01]  /*0860*/  LEA.HI.X.SX32 R33, R0, UR5, 0x1, P0 ;  /* 0x0000000500217c11 */ /* 0x000fe200080f0eff */
[----:B------:R-:W-:Y:S01]  /*0870*/  IMAD.MOV.U32 R0, RZ, RZ, RZ ;  /* 0x000000ffff007224 */ /* 0x000fe200078e00ff */
[----:B------:R-:W-:Y:S01]  /*0880*/  LOP3.LUT R26, R35, R8, RZ, 0xfc, !PT ;  /* 0x00000008231a7212 */ /* 0x000fe200078efcff */
[----:B------:R-:W-:Y:S01]  /*0890*/  IMAD.MOV.U32 R39, RZ, RZ, RZ ;  /* 0x000000ffff277224 */ /* 0x000fe200078e00ff */
[----:B------:R-:W-:Y:S02]  /*08a0*/  CS2R R34, SRZ ;  /* 0x0000000000227805 */ /* 0x000fe4000001ff00 */
[----:B------:R-:W-:Y:S02]  /*08b0*/  CS2R R42, SRZ ;  /* 0x00000000002a7805 */ /* 0x000fe4000001ff00 */
[----:B------:R-:W-:Y:S01]  /*08c0*/  CS2R R36, SRZ ;  /* 0x0000000000247805 */ /* 0x000fe2000001ff00 */
[----:B------:R-:W-:Y:S01]  /*08d0*/  IMAD.MOV.U32 R41, RZ, RZ, RZ ;  /* 0x000000ffff297224 */ /* 0x000fe200078e00ff */
[----:B------:R-:W-:Y:S01]  /*08e0*/  PRMT R45, R33, 0x123, RZ ;  /* 0x00000123212d7816 */ /* 0x000fe200000000ff */
[----:B------:R-:W-:Y:S01]  /*08f0*/  UMOV UR5, URZ ;  /* 0x000000ff00057c82 */ /* 0x000fe20008000000 */
[----:B------:R-:W-:Y:S01]  /*0900*/  UMOV UR4, URZ ;  /* 0x000000ff00047c82 */ /* 0x000fe20008000000 */
[----:B------:R-:W-:-:S04]  /*0910*/  IMAD.WIDE.U32 R4, R30, 0x10000, RZ ;  /* 0x000100001e047825 */ /* 0x000fc800078e00ff */
[----:B------:R-:W-:Y:S01]  /*0920*/  IMAD.WIDE.U32 R6, R29, 0x1000000, RZ ;  /* 0x010000001d067825 */ /* 0x000fe200078e00ff */
[----:B------:R-:W-:-:S04]  /*0930*/  LOP3.LUT R9, R4, R2, R12, 0xfe, !PT ;  /* 0x0000000204097212 */ /* 0x000fc800078efe0c */
[----:B------:R-:W-:Y:S01]  /*0940*/  LOP3.LUT R7, R7, R3, R5, 0xfe, !PT ;  /* 0x0000000307077212 */ /* 0x000fe200078efe05 */
[----:B------:R-:W-:Y:S02]  /*0950*/  IMAD.U32 R29, R23, 0x10000, RZ ;  /* 0x00010000171d7824 */ /* 0x000fe400078e00ff */
[----:B------:R-:W-:-:S04]  /*0960*/  IMAD.WIDE.U32 R2, R25, 0x100, RZ ;  /* 0x0000010019027825 */ /* 0x000fc800078e00ff */
[----:B------:R-:W-:-:S04]  /*0970*/  IMAD.WIDE.U32 R22, R22, 0x10000, RZ ;  /* 0x0001000016167825 */ /* 0x000fc800078e00ff */
[----:B------:R-:W-:Y:S01]  /*0980*/  IMAD.WIDE.U32 R4, R21, 0x1000000, RZ ;  /* 0x0100000015047825 */ /* 0x000fe200078e00ff */
[----:B------:R-:W-:-:S04]  /*0990*/  LOP3.LUT R17, R22, R2, R17, 0xfe, !PT ;  /* 0x0000000216117212 */ /* 0x000fc800078efe11 */
[----:B------:R-:W-:Y:S01]  /*09a0*/  LOP3.LUT R2, R5, R3, R23, 0xfe, !PT ;  /* 0x0000000305027212 */ /* 0x000fe200078efe17 */
[----:B------:R-:W-:Y:S02]  /*09b0*/  IMAD.SHL.U32 R28, R28, 0x100, RZ ;  /* 0x000001001c1c7824 */ /* 0x000fe400078e00ff */
[----:B------:R-:W-:Y:S02]  /*09c0*/  IMAD.SHL.U32 R16, R16, 0x100, RZ ;  /* 0x0000010010107824 */ /* 0x000fe400078e00ff */
[----:B------:R-:W-:Y:S02]  /*09d0*/  IMAD.SHL.U32 R3, R18, 0x100, RZ ;  /* 0x0000010012037824 */ /* 0x000fe400078e00ff */
[----:B------:R-:W-:Y:S02]  /*09e0*/  IMAD.SHL.U32 R24, R24, 0x1000000, RZ ;  /* 0x0100000018187824 */ /* 0x000fe400078e00ff */
[----:B------:R-:W-:Y:S02]  /*09f0*/  IMAD.U32 R13, R13, 0x10000, RZ ;  /* 0x000100000d0d7824 */ /* 0x000fe400078e00ff */
[----:B------:R-:W-:-:S02]  /*0a00*/  IMAD.SHL.U32 R14, R14, 0x1000000, RZ ;  /* 0x010000000e0e7824 */ /* 0x000fc400078e00ff */
[----:B------:R-:W-:Y:S02]  /*0a10*/  IMAD.U32 R15, R15, 0x10000, RZ ;  /* 0x000100000f0f7824 */ /* 0x000fe400078e00ff */
[----:B------:R-:W-:Y:S01]  /*0a20*/  IMAD.SHL.U32 R20, R20, 0x1000000, RZ ;  /* 0x0100000014147824 */ /* 0x000fe200078e00ff */
[----:B------:R-:W-:Y:S02]  /*0a30*/  LOP3.LUT R27, R28, R11, R27, 0xfe, !PT ;  /* 0x0000000b1c1b7212 */ /* 0x000fe400078efe1b */
[----:B------:R-:W-:Y:S02]  /*0a40*/  LOP3.LUT R16, R16, R7, R19, 0xfe, !PT ;  /* 0x0000000710107212 */ /* 0x000fe400078efe13 */
[----:B------:R-:W-:Y:S01]  /*0a50*/  LOP3.LUT R3, R3, R2, R10, 0xfe, !PT ;  /* 0x0000000203037212 */ /* 0x000fe200078efe0a */
[----:B------:R-:W-:Y:S01]  /*0a60*/  IMAD.MOV.U32 R10, RZ, RZ, 0x1 ;  /* 0x00000001ff0a7424 */ /* 0x000fe200078e00ff */
[----:B------:R-:W-:Y:S02]  /*0a70*/  LOP3.LUT R12, R9, R6, RZ, 0xfc, !PT ;  /* 0x00000006090c7212 */ /* 0x000fe400078efcff */
[----:B------:R-:W-:-:S02]  /*0a80*/  CS2R R18, SRZ ;  /* 0x0000000000127805 */ /* 0x000fc4000001ff00 */
[----:B------:R-:W-:Y:S01]  /*0a90*/  LOP3.LUT R29, R24, R27, R29, 0xfe, !PT ;  /* 0x0000001b181d7212 */ /* 0x000fe200078efe1d */
[----:B------:R-:W-:Y:S01]  /*0aa0*/  IMAD.MOV.U32 R11, RZ, RZ, -0x80000000 ;  /* 0x80000000ff0b7424 */ /* 0x000fe200078e00ff */
[----:B------:R-:W-:Y:S01]  /*0ab0*/  LOP3.LUT R22, R17, R4, RZ, 0xfc, !PT ;  /* 0x0000000411167212 */ /* 0x000fe200078efcff */
[----:B------:R-:W-:Y:S01]  /*0ac0*/  IMAD.MOV.U32 R4, RZ, RZ, RZ ;  /* 0x000000ffff047224 */ /* 0x000fe200078e00ff */
[----:B------:R-:W-:Y:S02]  /*0ad0*/  LOP3.LUT R5, R14, R16, R13, 0xfe, !PT ;  /* 0x000000100e057212 */ /* 0x000fe400078efe0d */
[----:B------:R-:W-:Y:S02]  /*0ae0*/  CS2R R16, SRZ ;  /* 0x0000000000107805 */ /* 0x000fe4000001ff00 */
[----:B------:R-:W-:Y:S02]  /*0af0*/  LOP3.LUT R23, R20, R3, R15, 0xfe, !PT ;  /* 0x0000000314177212 */ /* 0x000fe400078efe0f */
[----:B------:R-:W-:-:S02]  /*0b00*/  CS2R R14, SRZ ;  /* 0x00000000000e7805 */ /* 0x000fc4000001ff00 */
[----:B------:R-:W-:Y:S01]  /*0b10*/  CS2R R20, SRZ ;  /* 0x0000000000147805 */ /* 0x000fe2000001ff00 */
[----:B------:R-:W-:Y:S01]  /*0b20*/  IMAD.MOV.U32 R6, RZ, RZ, RZ ;  /* 0x000000ffff067224 */ /* 0x000fe200078e00ff */
[----:B------:R-:W-:Y:S01]  /*0b30*/  CS2R R8, SRZ ;  /* 0x0000000000087805 */ /* 0x000fe2000001ff00 */
[----:B------:R-:W-:Y:S01]  /*0b40*/  IMAD.MOV.U32 R7, RZ, RZ, RZ ;  /* 0x000000ffff077224 */ /* 0x000fe200078e00ff */
[----:B------:R-:W-:Y:S01]  /*0b50*/  CS2R R24, SRZ ;  /* 0x0000000000187805 */ /* 0x000fe2000001ff00 */
[----:B------:R-:W-:Y:S01]  /*0b60*/  IMAD.MOV.U32 R13, RZ, RZ, RZ ;  /* 0x000000ffff0d7224 */ /* 0x000fe200078e00ff */
[----:B------:R-:W-:Y:S01]  /*0b70*/  PRMT R30, R32, 0x123, RZ ;  /* 0x00000123201e7816 */ /* 0x000fe200000000ff */
[----:B------:R-:W-:Y:S02]  /*0b80*/  IMAD.MOV.U32 R27, RZ, RZ, RZ ;  /* 0x000000ffff1b7224 */ /* 0x000fe400078e00ff */
[----:B0-----:R-:W-:-:S07]  /*0b90*/  IMAD.MOV.U32 R28, RZ, RZ, RZ ;  /* 0x000000ffff1c7224 */ /* 0x001fce00078e00ff */
.L_x_0:
[----:B------:R-:W-:Y:S01]  /*0ba0*/  LOP3.LUT R49, R48, R12, R47, 0x96, !PT ;  /* 0x0000000c30317212 */ /* 0x000fe200078e962f */
[----:B------:R-:W-:Y:S01]  /*0bb0*/  ULEA UR49, UR55, UR54, 0x3 ;  /* 0x0000003637317291 */ /* 0x000fe2000f8e18ff */
[----:B------:R-:W-:Y:S02]  /*0bc0*/  LOP3.LUT R38, R36, R5, R52, 0x96, !PT ;  /* 0x0000000524267212 */ /* 0x000fe400078e9634 */
[----:B------:R-:W-:Y:S02]  /*0bd0*/  LOP3.LUT R49, R16, R49, R18, 0x96, !PT ;  /* 0x0000003110317212 */ /* 0x000fe400078e9612 */
[----:B------:R-:W-:Y:S02]  /*0be0*/  LOP3.LUT R38, R9, R38, R11, 0x96, !PT ;  /* 0x0000002609267212 */ /* 0x000fe400078e960b */
[----:B------:R-:W-:Y:S02]  /*0bf0*/  LOP3.LUT R55, R6, R7, R40, 0x96, !PT ;  /* 0x0000000706377212 */ /* 0x000fe400078e9628 */
[----:B------:R-:W-:-:S02]  /*0c00*/  LOP3.LUT R44, R39, R14, R31, 0x96, !PT ;  /* 0x0000000e272c7212 */ /* 0x000fc400078e961f */
[----:B------:R-:W-:Y:S02]  /*0c10*/  LOP3.LUT R55, R0, R55, R4, 0x96, !PT ;  /* 0x0000003700377212 */ /* 0x000fe400078e9604 */
[----:B------:R-:W-:Y:S02]  /*0c20*/  LOP3.LUT R44, R15, R44, R17, 0x96, !PT ;  /* 0x0000002c0f2c7212 */ /* 0x000fe400078e9611 */
[----:B0-----:R-:W-:Y:S02]  /*0c30*/  SHF.L.W.U32.HI R2, R38, 0x1, R49 ;  /* 0x0000000126027819 */ /* 0x001fe40000010e31 */
[----:B------:R-:W-:Y:S02]  /*0c40*/  SHF.L.W.U32.HI R3, R49, 0x1, R38 ;  /* 0x0000000131037819 */ /* 0x000fe40000010e26 */
[----:B------:R-:W-:Y:S02]  /*0c50*/  LOP3.LUT R59, R2, R55, RZ, 0x3c, !PT ;  /* 0x00000037023b7212 */ /* 0x000fe400078e3cff */
[----:B------:R-:W-:-:S02]  /*0c60*/  LOP3.LUT R50, R3, R44, RZ, 0x3c, !PT ;  /* 0x0000002c03327212 */ /* 0x000fc400078e3cff */
[----:B------:R-:W-:Y:S02]  /*0c70*/  LOP3.LUT R2, R59, R27, RZ, 0x3c, !PT ;  /* 0x0000001b3b027212 */ /* 0x000fe400078e3cff */
[C---:B------:R-:W-:Y:S02]  /*0c80*/  LOP3.LUT R3, R50.reuse, R28, RZ, 0x3c, !PT ;  /* 0x0000001c32037212 */ /* 0x040fe400078e3cff */
[----:B------:R-:W-:Y:S02]  /*0c90*/  LOP3.LUT R61, R41, R29, R28, 0x96, !PT ;  /* 0x0000001d293d7212 */ /* 0x000fe400078e961c */
[----:B------:R-:W-:Y:S01]  /*0ca0*/  LOP3.LUT R28, R59, R60, RZ, 0x3c, !PT ;  /* 0x0000003c3b1c7212 */ /* 0x000fe200078e3cff */
[----:B------:R0:W-:Y:S01]  /*0cb0*/  STL.64 [R1], R2 ;  /* 0x0000000201007387 */ /* 0x0001e20000100a00 */
[----:B------:R-:W-:Y:S02]  /*0cc0*/  LOP3.LUT R61, R25, R61, R51, 0x96, !PT ;  /* 0x0000003d193d7212 */ /* 0x000fe400078e9633 */
[----:B0-----:R-:W-:-:S02]  /*0cd0*/  LOP3.LUT R3, R50, R29, RZ, 0x3c, !PT ;  /* 0x0000001d32037212 */ /* 0x001fc400078e3cff */
[----:B------:R-:W-:Y:S02]  /*0ce0*/  LOP3.LUT R2, R59, R26, RZ, 0x3c, !PT ;  /* 0x0000001a3b027212 */ /* 0x000fe400078e3cff */
[----:B------:R-:W-:-:S03]  /*0cf0*/  LOP3.LUT R29, R50, R41, RZ, 0x3c, !PT ;  /* 0x00000029321d7212 */ /* 0x000fc600078e3cff */
[----:B------:R0:W-:Y:S04]  /*0d00*/  STL.64 [R1+0x28], R2 ;  /* 0x0000280201007387 */ /* 0x0001e80000100a00 */
[----:B------:R1:W-:Y:S01]  /*0d10*/  STL.64 [R1+0x50], R28 ;  /* 0x0000501c01007387 */ /* 0x0003e20000100a00 */
[C---:B0-----:R-:W-:Y:S02]  /*0d20*/  LOP3.LUT R2, R59.reuse, R24, RZ, 0x3c, !PT ;  /* 0x000000183b027212 */ /* 0x041fe400078e3cff */
[----:B------:R-:W-:Y:S02]  /*0d30*/  LOP3.LUT R3, R50, R25, RZ, 0x3c, !PT ;  /* 0x0000001932037212 */ /* 0x000fe400078e3cff */
[----:B-1----:R-:W-:Y:S02]  /*0d40*/  LOP3.LUT R28, R59, R54, RZ, 0x3c, !PT ;  /* 0x000000363b1c7212 */ /* 0x002fe400078e3cff */
[----:B------:R-:W-:Y:S01]  /*0d50*/  LOP3.LUT R59, R60, R26, R27, 0x96, !PT ;  /* 0x0000001a3c3b7212 */ /* 0x000fe200078e961b */
[----:B------:R-:W-:Y:S01]  /*0d60*/  STL.64 [R1+0xa0], R2 ;  /* 0x0000a00201007387 */ /* 0x000fe20000100a00 */
[----:B------:R-:W-:-:S02]  /*0d70*/  LOP3.LUT R27, R35, R10, R45, 0x96, !PT ;  /* 0x0000000a231b7212 */ /* 0x000fc400078e962d */
[----:B------:R-:W-:Y:S02]  /*0d80*/  LOP3.LUT R26, R42, R21, R30, 0x96, !PT ;  /* 0x000000152a1a7212 */ /* 0x000fe400078e961e */
[----:B------:R-:W-:Y:S02]  /*0d90*/  LOP3.LUT R29, R50, R51, RZ, 0x3c, !PT ;  /* 0x00000033321d7212 */ /* 0x000fe400078e3cff */
[----:B------:R-:W-:Y:S02]  /*0da0*/  LOP3.LUT R50, R8, R27, R34, 0x96, !PT ;  /* 0x0000001b08327212 */ /* 0x000fe400078e9622 */
[----:B------:R-:W-:Y:S01]  /*0db0*/  LOP3.LUT R41, R19, R26, R43, 0x96, !PT ;  /* 0x0000001a13297212 */ /* 0x000fe200078e962b */
[----:B------:R0:W-:Y:S01]  /*0dc0*/  STL.64 [R1+0x78], R28 ;  /* 0x0000781c01007387 */ /* 0x0001e20000100a00 */
[----:B------:R-:W-:Y:S02]  /*0dd0*/  LOP3.LUT R54, R24, R59, R54, 0x96, !PT ;  /* 0x0000003b18367212 */ /* 0x000fe400078e9636 */
[----:B------:R-:W-:-:S02]  /*0de0*/  SHF.L.W.U32.HI R27, R50, 0x1, R41 ;  /* 0x00000001321b7819 */ /* 0x000fc40000010e29 */
[----:B------:R-:W-:Y:S02]  /*0df0*/  SHF.L.W.U32.HI R26, R41, 0x1, R50 ;  /* 0x00000001291a7819 */ /* 0x000fe40000010e32 */
[----:B------:R-:W-:Y:S02]  /*0e00*/  LOP3.LUT R38, R27, R38, RZ, 0x3c, !PT ;  /* 0x000000261b267212 */ /* 0x000fe400078e3cff */
[----:B------:R-:W-:Y:S02]  /*0e10*/  LOP3.LUT R49, R26, R49, RZ, 0x3c, !PT ;  /* 0x000000311a317212 */ /* 0x000fe400078e3cff */
[----:B------:R-:W-:Y:S02]  /*0e20*/  LOP3.LUT R27, R38, R57, RZ, 0x3c, !PT ;  /* 0x00000039261b7212 */ /* 0x000fe400078e3cff */
[----:B0-----:R-:W-:Y:S02]  /*0e30*/  LOP3.LUT R29, R53, R22, R58, 0x96, !PT ;  /* 0x00000016351d7212 */ /* 0x001fe400078e963a */
[----:B------:R-:W-:-:S02]  /*0e40*/  LOP3.LUT R28, R46, R23, R57, 0x96, !PT ;  /* 0x000000172e1c7212 */ /* 0x000fc400078e9639 */
[----:B------:R-:W-:Y:S02]  /*0e50*/  LOP3.LUT R29, R20, R29, R56, 0x96, !PT ;  /* 0x0000001d141d7212 */ /* 0x000fe400078e9638 */
[----:B------:R-:W-:Y:S02]  /*0e60*/  LOP3.LUT R28, R13, R28, R37, 0x96, !PT ;  /* 0x0000001c0d1c7212 */ /* 0x000fe400078e9625 */
[----:B------:R-:W-:Y:S02]  /*0e70*/  LOP3.LUT R26, R49, R58, RZ, 0x3c, !PT ;  /* 0x0000003a311a7212 */ /* 0x000fe400078e3cff */
[----:B------:R-:W-:Y:S02]  /*0e80*/  SHF.L.W.U32.HI R24, R29, 0x1, R28 ;  /* 0x000000011d187819 */ /* 0x000fe40000010e1c */
[----:B------:R-:W-:Y:S01]  /*0e90*/  SHF.L.W.U32.HI R25, R55, 0x1, R44 ;  /* 0x0000000137197819 */ /* 0x000fe20000010e2c */
[----:B------:R0:W-:Y:S01]  /*0ea0*/  STL.64 [R1+0x10], R26 ;  /* 0x0000101a01007387 */ /* 0x0001e20000100a00 */
[----:B------:R-:W-:-:S02]  /*0eb0*/  LOP3.LUT R22, R49, R22, RZ, 0x3c, !PT ;  /* 0x0000001631167212 */ /* 0x000fc400078e3cff */
[----:B------:R-:W-:Y:S02]  /*0ec0*/  LOP3.LUT R23, R38, R23, RZ, 0x3c, !PT ;  /* 0x0000001726177212 */ /* 0x000fe400078e3cff */
[----:B------:R-:W-:Y:S02]  /*0ed0*/  SHF.L.W.U32.HI R44, R44, 0x1, R55 ;  /* 0x000000012c2c7819 */ /* 0x000fe40000010e37 */
[----:B------:R-:W-:Y:S01]  /*0ee0*/  SHF.L.W.U32.HI R51, R28, 0x1, R29 ;  /* 0x000000011c337819 */ /* 0x000fe20000010e1d */
[----:B------:R1:W-:Y:S01]  /*0ef0*/  STL.64 [R1+0x38], R22 ;  /* 0x0000381601007387 */ /* 0x0003e20000100a00 */
[----:B------:R-:W-:Y:S02]  /*0f00*/  LOP3.LUT R24, R24, R61, RZ, 0x3c, !PT ;  /* 0x0000003d18187212 */ /* 0x000fe400078e3cff */
[----:B------:R-:W-:Y:S02]  /*0f10*/  LOP3.LUT R2, R49, R53, RZ, 0x3c, !PT ;  /* 0x0000003531027212 */ /* 0x000fe400078e3cff */
[----:B0-----:R-:W-:-:S02]  /*0f20*/  SHF.L.W.U32.HI R26, R54, 0x1, R61 ;  /* 0x00000001361a7819 */ /* 0x001fc40000010e3d */
[----:B------:R-:W-:Y:S02]  /*0f30*/  LOP3.LUT R3, R38, R46, RZ, 0x3c, !PT ;  /* 0x0000002e26037212 */ /* 0x000fe400078e3cff */
[----:B------:R-:W-:Y:S02]  /*0f40*/  SHF.L.W.U32.HI R61, R61, 0x1, R54 ;  /* 0x000000013d3d7819 */ /* 0x000fe40000010e36 */
[----:B------:R-:W-:Y:S01]  /*0f50*/  LOP3.LUT R51, R51, R54, RZ, 0x3c, !PT ;  /* 0x0000003633337212 */ /* 0x000fe200078e3cff */
[----:B------:R0:W-:Y:S01]  /*0f60*/  STL.64 [R1+0x60], R2 ;  /* 0x0000600201007387 */ /* 0x0001e20000100a00 */
[----:B------:R-:W-:Y:S02]  /*0f70*/  LOP3.LUT R27, R44, R29, RZ, 0x3c, !PT ;  /* 0x0000001d2c1b7212 */ /* 0x000fe400078e3cff */
[----:B------:R-:W-:Y:S02]  /*0f80*/  LOP3.LUT R28, R25, R28, RZ, 0x3c, !PT ;  /* 0x0000001c191c7212 */ /* 0x000fe400078e3cff */
[----:B------:R-:W-:-:S02]  /*0f90*/  LOP3.LUT R29, R61, R50, RZ, 0x3c, !PT ;  /* 0x000000323d1d7212 */ /* 0x000fc400078e3cff */
[----:B------:R-:W-:Y:S02]  /*0fa0*/  LOP3.LUT R44, R26, R41, RZ, 0x3c, !PT ;  /* 0x000000291a2c7212 */ /* 0x000fe400078e3cff */
[C---:B-1----:R-:W-:Y:S02]  /*0fb0*/  LOP3.LUT R23, R38.reuse, R13, RZ, 0x3c, !PT ;  /* 0x0000000d26177212 */ /* 0x042fe400078e3cff */
[----:B------:R-:W-:Y:S02]  /*0fc0*/  LOP3.LUT R57, R38, R37, RZ, 0x3c, !PT ;  /* 0x0000002526397212 */ /* 0x000fe400078e3cff */
[----:B------:R-:W-:Y:S02]  /*0fd0*/  LOP3.LUT R22, R49, R20, RZ, 0x3c, !PT ;  /* 0x0000001431167212 */ /* 0x000fe400078e3cff */
[C---:B------:R-:W-:Y:S02]  /*0fe0*/  LOP3.LUT R13, R24.reuse, R11, RZ, 0x3c, !PT ;  /* 0x0000000b180d7212 */ /* 0x040fe400078e3cff */
[C---:B------:R-:W-:Y:S01]  /*0ff0*/  LOP3.LUT R53, R24.reuse, R52, RZ, 0x3c, !PT ;  /* 0x0000003418357212 */ /* 0x040fe200078e3cff */
[----:B------:R-:W-:Y:S01]  /*1000*/  STL.64 [R1+0xb0], R22 ;  /* 0x0000b01601007387 */ /* 0x000fe20000100a00 */
[----:B0-----:R-:W-:-:S02]  /*1010*/  LOP3.LUT R3, R24, R5, RZ, 0x3c, !PT ;  /* 0x0000000518037212 */ /* 0x001fc400078e3cff */
[C---:B------:R-:W-:Y:S02]  /*1020*/  LOP3.LUT R37, R24.reuse, R36, RZ, 0x3c, !PT ;  /* 0x0000002418257212 */ /* 0x040fe400078e3cff */
[----:B------:R-:W-:Y:S02]  /*1030*/  LOP3.LUT R25, R24, R9, RZ, 0x3c, !PT ;  /* 0x0000000918197212 */ /* 0x000fe400078e3cff */
[----:B------:R-:W-:Y:S02]  /*1040*/  LOP3.LUT R2, R51, R12, RZ, 0x3c, !PT ;  /* 0x0000000c33027212 */ /* 0x000fe400078e3cff */
[C---:B------:R-:W-:Y:S02]  /*1050*/  LOP3.LUT R26, R27.reuse, R45, RZ, 0x3c, !PT ;  /* 0x0000002d1b1a7212 */ /* 0x040fe400078e3cff */
[C---:B------:R-:W-:Y:S01]  /*1060*/  LOP3.LUT R10, R27.reuse, R10, RZ, 0x3c, !PT ;  /* 0x0000000a1b0a7212 */ /* 0x040fe200078e3cff */
[----:B------:R0:W-:Y:S01]  /*1070*/  STL.64 [R1+0x30], R2 ;  /* 0x0000300201007387 */ /* 0x0001e20000100a00 */
[----:B------:R-:W-:-:S02]  /*1080*/  LOP3.LUT R20, R27, R35, RZ, 0x3c, !PT ;  /* 0x000000231b147212 */ /* 0x000fc400078e3cff */
[C---:B------:R-:W-:Y:S02]  /*1090*/  LOP3.LUT R34, R27.reuse, R34, RZ, 0x3c, !PT ;  /* 0x000000221b227212 */ /* 0x040fe400078e3cff */
[----:B------:R-:W-:Y:S02]  /*10a0*/  LOP3.LUT R8, R27, R8, RZ, 0x3c, !PT ;  /* 0x000000081b087212 */ /* 0x000fe400078e3cff */
[C---:B------:R-:W-:Y:S02]  /*10b0*/  LOP3.LUT R11, R28.reuse, R21, RZ, 0x3c, !PT ;  /* 0x000000151c0b7212 */ /* 0x040fe400078e3cff */
[C---:B------:R-:W-:Y:S02]  /*10c0*/  LOP3.LUT R12, R51.reuse, R18, RZ, 0x3c, !PT ;  /* 0x00000012330c7212 */ /* 0x040fe400078e3cff */
[----:B------:R-:W-:Y:S01]  /*10d0*/  LOP3.LUT R24, R51, R16, RZ, 0x3c, !PT ;  /* 0x0000001033187212 */ /* 0x000fe200078e3cff */
[----:B------:R-:W-:Y:S01]  /*10e0*/  STL.64 [R1+0x40], R10 ;  /* 0x0000400a01007387 */ /* 0x000fe20000100a00 */
[----:B------:R-:W-:-:S02]  /*10f0*/  LOP3.LUT R27, R28, R30, RZ, 0x3c, !PT ;  /* 0x0000001e1c1b7212 */ /* 0x000fc400078e3cff */
[C---:B------:R-:W-:Y:S01]  /*1100*/  LOP3.LUT R21, R28.reuse, R42, RZ, 0x3c, !PT ;  /* 0x0000002a1c157212 */ /* 0x040fe200078e3cff */
[----:B------:R-:W-:Y:S01]  /*1110*/  STL.64 [R1+0x80], R12 ;  /* 0x0000800c01007387 */ /* 0x000fe20000100a00 */
[C---:B------:R-:W-:Y:S02]  /*1120*/  LOP3.LUT R35, R28.reuse, R43, RZ, 0x3c, !PT ;  /* 0x0000002b1c237212 */ /* 0x040fe400078e3cff */
[----:B------:R-:W-:Y:S01]  /*1130*/  LOP3.LUT R9, R28, R19, RZ, 0x3c, !PT ;  /* 0x000000131c097212 */ /* 0x000fe200078e3cff */
[----:B------:R-:W-:Y:S01]  /*1140*/  STL.64 [R1+0xa8], R24 ;  /* 0x0000a81801007387 */ /* 0x000fe20000100a00 */
[C---:B------:R-:W-:Y:S02]  /*1150*/  LOP3.LUT R40, R29.reuse, R40, RZ, 0x3c, !PT ;  /* 0x000000281d287212 */ /* 0x040fe400078e3cff */
[C---:B------:R-:W-:Y:S01]  /*1160*/  LOP3.LUT R18, R29.reuse, R7, RZ, 0x3c, !PT ;  /* 0x000000071d127212 */ /* 0x040fe200078e3cff */
[----:B------:R-:W-:Y:S01]  /*1170*/  STL.64 [R1+0x18], R26 ;  /* 0x0000181a01007387 */ /* 0x000fe20000100a00 */
[----:B------:R-:W-:-:S02]  /*1180*/  LOP3.LUT R28, R29, R6, RZ, 0x3c, !PT ;  /* 0x000000061d1c7212 */ /* 0x000fc400078e3cff */
[C---:B------:R-:W-:Y:S01]  /*1190*/  LOP3.LUT R16, R29.reuse, R4, RZ, 0x3c, !PT ;  /* 0x000000041d107212 */ /* 0x040fe200078e3cff */
[----:B------:R-:W-:Y:S01]  /*11a0*/  STL.64 [R1+0x68], R20 ;  /* 0x0000681401007387 */ /* 0x000fe20000100a00 */
[----:B------:R-:W-:Y:S02]  /*11b0*/  LOP3.LUT R30, R29, R0, RZ, 0x3c, !PT ;  /* 0x000000001d1e7212 */ /* 0x000fe400078e3cff */
[----:B------:R-:W-:Y:S01]  /*11c0*/  LOP3.LUT R41, R44, R31, RZ, 0x3c, !PT ;  /* 0x0000001f2c297212 */ /* 0x000fe200078e3cff */
[----:B------:R-:W-:Y:S01]  /*11d0*/  STL.64 [R1+0x90], R34 ;  /* 0x0000902201007387 */ /* 0x000fe20000100a00 */
[----:B------:R-:W-:Y:S02]  /*11e0*/  LOP3.LUT R56, R49, R56, RZ, 0x3c, !PT ;  /* 0x0000003831387212 */ /* 0x000fe400078e3cff */
[C---:B------:R-:W-:Y:S01]  /*11f0*/  LOP3.LUT R36, R51.reuse, R48, RZ, 0x3c, !PT ;  /* 0x0000003033247212 */ /* 0x040fe200078e3cff */
[----:B------:R1:W-:Y:S01]  /*1200*/  STL.64 [R1+0xb8], R8 ;  /* 0x0000b80801007387 */ /* 0x0003e20000100a00 */
[----:B------:R-:W-:-:S02]  /*1210*/  LOP3.LUT R52, R51, R47, RZ, 0x3c, !PT ;  /* 0x0000002f33347212 */ /* 0x000fc400078e3cff */
[C---:B------:R-:W-:Y:S01]  /*1220*/  LOP3.LUT R19, R44.reuse, R14, RZ, 0x3c, !PT ;  /* 0x0000000e2c137212 */ /* 0x040fe200078e3cff */
[----:B------:R-:W-:Y:S01]  /*1230*/  STL.64 [R1+0x88], R56 ;  /* 0x0000883801007387 */ /* 0x000fe20000100a00 */
[C---:B------:R-:W-:Y:S02]  /*1240*/  LOP3.LUT R29, R44.reuse, R39, RZ, 0x3c, !PT ;  /* 0x000000272c1d7212 */ /* 0x040fe400078e3cff */
[C---:B------:R-:W-:Y:S01]  /*1250*/  LOP3.LUT R17, R44.reuse, R17, RZ, 0x3c, !PT ;  /* 0x000000112c117212 */ /* 0x040fe200078e3cff */
[----:B------:R-:W-:Y:S01]  /*1260*/  STL.64 [R1+0x58], R36 ;  /* 0x0000582401007387 */ /* 0x000fe20000100a00 */
[----:B------:R-:W-:-:S03]  /*1270*/  LOP3.LUT R31, R44, R15, RZ, 0x3c, !PT ;  /* 0x0000000f2c1f7212 */ /* 0x000fc600078e3cff */
[----:B------:R-:W-:Y:S04]  /*1280*/  STL.64 [R1+0x20], R40 ;  /* 0x0000202801007387 */ /* 0x000fe80000100a00 */
[----:B------:R-:W-:Y:S04]  /*1290*/  STL.64 [R1+0x48], R18 ;  /* 0x0000481201007387 */ /* 0x000fe80000100a00 */
[----:B------:R-:W-:Y:S04]  /*12a0*/  STL.64 [R1+0x70], R28 ;  /* 0x0000701c01007387 */ /* 0x000fe80000100a00 */
[----:B------:R-:W-:Y:S04]  /*12b0*/  STL.64 [R1+0x98], R16 ;  /* 0x0000981001007387 */ /* 0x000fe80000100a00 */
[----:B------:R-:W-:Y:S04]  /*12c0*/  STL.64 [R1+0xc0], R30 ;  /* 0x0000c01e01007387 */ /* 0x000fe80000100a00 */
[----:B------:R-:W-:Y:S04]  /*12d0*/  STL.64 [R1+0x8], R52 ;  /* 0x0000083401007387 */ /* 0x000fe80000100a00 */
[----:B0-----:R-:W1:Y:S01]  /*12e0*/  LDL.64 R2, [UR49] ;  /* 0x00000031ff027983 */ /* 0x001e620008100a00 */
[C-C-:B------:R-:W-:Y:S01]  /*12f0*/  SHF.R.U64 R5, R52.reuse, UR47, R53.reuse ;  /* 0x0000002f34057c19 */ /* 0x140fe20008001235 */
[----:B------:R-:W-:Y:S01]  /*1300*/  UIADD3 UR48, UPT, UPT, -UR56, URZ, URZ ;  /* 0x000000ff38307290 */ /* 0x000fe2000fffe1ff */
[C-C-:B------:R-:W-:Y:S01]  /*1310*/  SHF.L.U64.HI R4, R52.reuse, UR46, R53.reuse ;  /* 0x0000002e34047c19 */ /* 0x140fe20008010235 */
[----:B------:R-:W-:Y:S01]  /*1320*/  ULOP3.LUT UR60, UR56, 0x3f, URZ, 0xc0, !UPT ;  /* 0x0000003f383c7892 */ /* 0x000fe2000f8ec0ff */
[----:B------:R-:W-:Y:S01]  /*1330*/  SHF.L.U32 R0, R52, UR46, RZ ;  /* 0x0000002e34007c19 */ /* 0x000fe200080006ff */
[----:B------:R-:W-:Y:S01]  /*1340*/  ULOP3.LUT UR48, UR48, 0x3f, URZ, 0xc0, !UPT ;  /* 0x0000003f30307892 */ /* 0x000fe2000f8ec0ff */
[----:B------:R-:W-:-:S02]  /*1350*/  SHF.R.U32.HI R7, RZ, UR47, R53 ;  /* 0x0000002fff077c19 */ /* 0x000fc40008011635 */
[----:B------:R-:W-:Y:S02]  /*1360*/  LOP3.LUT R6, R0, R5, RZ, 0xfc, !PT ;  /* 0x0000000500067212 */ /* 0x000fe400078efcff */
[----:B------:R-:W-:-:S05]  /*1370*/  LOP3.LUT R7, R4, R7, RZ, 0xfc, !PT ;  /* 0x0000000704077212 */ /* 0x000fca00078efcff */
[----:B------:R0:W-:Y:S04]  /*1380*/  STL.64 [UR49], R6 ;  /* 0x00000006ff007987 */ /* 0x0001e80008100a31 */
[----:B------:R-:W0:Y:S01]  /*1390*/  LDL.64 R4, [UR42] ;  /* 0x0000002aff047983 */ /* 0x000e220008100a00 */
[C-C-:B-1----:R-:W-:Y:S02]  /*13a0*/  SHF.R.U64 R9, R2.reuse, UR48, R3.reuse ;  /* 0x0000003002097c19 */ /* 0x142fe40008001203 */
[C---:B------:R-:W-:Y:S02]  /*13b0*/  SHF.L.U32 R8, R2.reuse, UR60, RZ ;  /* 0x0000003c02087c19 */ /* 0x040fe400080006ff */
[--C-:B------:R-:W-:Y:S02]  /*13c0*/  SHF.R.U32.HI R11, RZ, UR48, R3.reuse ;  /* 0x00000030ff0b7c19 */ /* 0x100fe40008011603 */
[----:B------:R-:W-:-:S02]  /*13d0*/  SHF.L.U64.HI R2, R2, UR60, R3 ;  /* 0x0000003c02027c19 */ /* 0x000fc40008010203 */
[----:B------:R-:W-:Y:S02]  /*13e0*/  LOP3.LUT R8, R8, R9, RZ, 0xfc, !PT ;  /* 0x0000000908087212 */ /* 0x000fe400078efcff */
[----:B------:R-:W-:-:S05]  /*13f0*/  LOP3.LUT R9, R2, R11, RZ, 0xfc, !PT ;  /* 0x0000000b02097212 */ /* 0x000fca00078efcff */
[----:B------:R1:W-:Y:S04]  /*1400*/  STL.64 [UR42], R8 ;  /* 0x00000008ff007987 */ /* 0x0003e80008100a2a */
[----:B------:R-:W1:Y:S01]  /*1410*/  LDL.64 R2, [UR14] ;  /* 0x0000000eff027983 */ /* 0x000e620008100a00 */
[----:B------:R-:W-:Y:S02]  /*1420*/  UIADD3 UR48, UPT, UPT, -UR52, URZ, URZ ;  /* 0x000000ff34307290 */ /* 0x000fe4000fffe1ff */
[----:B------:R-:W-:Y:S02]  /*1430*/  ULOP3.LUT UR49, UR52, 0x3f, URZ, 0xc0, !UPT ;  /* 0x0000003f34317892 */ /* 0x000fe4000f8ec0ff */
[----:B------:R-:W-:-:S04]  /*1440*/  ULOP3.LUT UR48, UR48, 0x3f, URZ, 0xc0, !UPT ;  /* 0x0000003f30307892 */ /* 0x000fc8000f8ec0ff */
[C---:B0-----:R-:W-:Y:S02]  /*1450*/  SHF.L.U32 R6, R4.reuse, UR49, RZ ;  /* 0x0000003104067c19 */ /* 0x041fe400080006ff */
[C-C-:B------:R-:W-:Y:S02]  /*1460*/  SHF.R.U64 R7, R4.reuse, UR48, R5.reuse ;  /* 0x0000003004077c19 */ /* 0x140fe40008001205 */
[--C-:B------:R-:W-:Y:S01]  /*1470*/  SHF.R.U32.HI R11, RZ, UR48, R5.reuse ;  /* 0x00000030ff0b7c19 */ /* 0x100fe20008011605 */
[----:B------:R-:W-:Y:S01]  /*1480*/  UIADD3 UR48, UPT, UPT, -UR53, URZ, URZ ;  /* 0x000000ff35307290 */ /* 0x000fe2000fffe1ff */
[----:B------:R-:W-:Y:S01]  /*1490*/  SHF.L.U64.HI R4, R4, UR49, R5 ;  /* 0x0000003104047c19 */ /* 0x000fe20008010205 */
[----:B------:R-:W-:Y:S01]  /*14a0*/  ULOP3.LUT UR49, UR53, 0x3f, URZ, 0xc0, !UPT ;  /* 0x0000003f35317892 */ /* 0x000fe2000f8ec0ff */
[----:B------:R-:W-:Y:S01]  /*14b0*/  LOP3.LUT R6, R6, R7, RZ, 0xfc, !PT ;  /* 0x0000000706067212 */ /* 0x000fe200078efcff */
[----:B------:R-:W-:Y:S01]  /*14c0*/  ULOP3.LUT UR48, UR48, 0x3f, URZ, 0xc0, !UPT ;  /* 0x0000003f30307892 */ /* 0x000fe2000f8ec0ff */
        /* <DEDUP_REMOVED lines=22> */
[----:B------:R-:W-:Y:S01]  /*1630*/  LOP3.LUT R7, R4, R11, RZ, 0xfc, !PT ;  /* 0x0000000b04077212 */ /* 0x000fe200078efcff */
[----:B------:R-:W-:-:S04]  /*1640*/  ULEA UR60, UR57, UR54, 0x3 ;  /* 0x00000036393c7291 */ /* 0x000fc8000f8e18ff */
        /* <DEDUP_REMOVED lines=12> */
[----:B------:R-:W-:Y:S02]  /*1710*/  ULOP3.LUT UR48, UR48, 0x3f, URZ, 0xc0, !UPT ;  /* 0x0000003f30307892 */ /* 0x000fe4000f8ec0ff */
[----:B------:R-:W-:-:S02]  /*1720*/  UIADD3 UR49, UPT, UPT, -UR23, URZ, URZ ;  /* 0x000000ff17317290 */ /* 0x000fc4000fffe1ff */
[C---:B0-----:R-:W-:Y:S02]  /*1730*/  SHF.L.U32 R6, R4.reuse, UR61, RZ ;  /* 0x0000003d04067c19 */ /* 0x041fe400080006ff */
[C-C-:B------:R-:W-:Y:S02]  /*1740*/  SHF.R.U64 R7, R4.reuse, UR48, R5.reuse ;  /* 0x0000003004077c19 */ /* 0x140fe40008001205 */
[--C-:B------:R-:W-:Y:S01]  /*1750*/  SHF.R.U32.HI R11, RZ, UR48, R5.reuse ;  /* 0x00000030ff0b7c19 */ /* 0x100fe20008011605 */
[----:B------:R-:W-:Y:S01]  /*1760*/  ULOP3.LUT UR48, UR49, 0x3f, URZ, 0xc0, !UPT ;  /* 0x0000003f31307892 */ /* 0x000fe2000f8ec0ff */
[----:B------:R-:W-:Y:S01]  /*1770*/  SHF.L.U64.HI R4, R4, UR61, R5 ;  /* 0x0000003d04047c19 */ /* 0x000fe20008010205 */
[----:B------:R-:W-:Y:S01]  /*1780*/  ULOP3.LUT UR49, UR23, 0x3f, URZ, 0xc0, !UPT ;  /* 0x0000003f17317892 */ /* 0x000fe2000f8ec0ff */
[----:B------:R-:W-:Y:S02]  /*1790*/  LOP3.LUT R6, R6, R7, RZ, 0xfc, !PT ;  /* 0x0000000706067212 */ /* 0x000fe400078efcff */
[----:B------:R-:W-:-:S05]  /*17a0*/  LOP3.LUT R7, R4, R11, RZ, 0xfc, !PT ;  /* 0x0000000b04077212 */ /* 0x000fca00078efcff */
[----:B------:R0:W-:Y:S01]  /*17b0*/  STL.64 [UR60], R6 ;  /* 0x00000006ff007987 */ /* 0x0001e20008100a3c */
[----:B------:R-:W-:Y:S01]  /*17c0*/  ULEA UR60, UR58, UR54, 0x3 ;  /* 0x000000363a3c7291 */ /* 0x000fe2000f8e18ff */
[C-C-:B-1----:R-:W-:Y:S02]  /*17d0*/  SHF.R.U64 R9, R2.reuse, UR48, R3.reuse ;  /* 0x0000003002097c19 */ /* 0x142fe40008001203 */
[C---:B------:R-:W-:Y:S02]  /*17e0*/  SHF.L.U32 R8, R2.reuse, UR49, RZ ;  /* 0x0000003102087c19 */ /* 0x040fe400080006ff */
[--C-:B------:R-:W-:Y:S02]  /*17f0*/  SHF.R.U32.HI R5, RZ, UR48, R3.reuse ;  /* 0x00000030ff057c19 */ /* 0x100fe40008011603 */
[----:B------:R-:W-:Y:S02]  /*1800*/  SHF.L.U64.HI R0, R2, UR49, R3 ;  /* 0x0000003102007c19 */ /* 0x000fe40008010203 */
[----:B------:R-:W0:Y:S01]  /*1810*/  LDL.64 R2, [UR43] ;  /* 0x0000002bff027983 */ /* 0x000e220008100a00 */
[----:B------:R-:W-:-:S02]  /*1820*/  LOP3.LUT R8, R8, R9, RZ, 0xfc, !PT ;  /* 0x0000000908087212 */ /* 0x000fc400078efcff */
[----:B------:R-:W-:-:S05]  /*1830*/  LOP3.LUT R9, R0, R5, RZ, 0xfc, !PT ;  /* 0x0000000500097212 */ /* 0x000fca00078efcff */
[----:B------:R1:W-:Y:S04]  /*1840*/  STL.64 [UR43], R8 ;  /* 0x00000008ff007987 */ /* 0x0003e80008100a2b */
[----:B------:R-:W1:Y:S01]  /*1850*/  LDL.64 R4, [UR60] ;  /* 0x0000003cff047983 */ /* 0x000e620008100a00 */
[----:B------:R-:W-:Y:S02]  /*1860*/  UIADD3 UR48, UPT, UPT, -UR24, URZ, URZ ;  /* 0x000000ff18307290 */ /* 0x000fe4000fffe1ff */
[----:B------:R-:W-:Y:S02]  /*1870*/  ULOP3.LUT UR61, UR24, 0x3f, URZ, 0xc0, !UPT ;  /* 0x0000003f183d7892 */ /* 0x000fe4000f8ec0ff */
[----:B------:R-:W-:Y:S02]  /*1880*/  ULOP3.LUT UR48, UR48, 0x3f, URZ, 0xc0, !UPT ;  /* 0x0000003f30307892 */ /* 0x000fe4000f8ec0ff */
[----:B------:R-:W-:-:S04]  /*1890*/  UIADD3 UR49, UPT, UPT, -UR25, URZ, URZ ;  /* 0x000000ff19317290 */ /* 0x000fc8000fffe1ff */
[----:B------:R-:W-:Y:S01]  /*18a0*/  ULOP3.LUT UR49, UR49, 0x3f, URZ, 0xc0, !UPT ;  /* 0x0000003f31317892 */ /* 0x000fe2000f8ec0ff */
[C-C-:B0-----:R-:W-:Y:S02]  /*18b0*/  SHF.R.U64 R7, R2.reuse, UR48, R3.reuse ;  /* 0x0000003002077c19 */ /* 0x141fe40008001203 */
[C---:B------:R-:W-:Y:S02]  /*18c0*/  SHF.L.U32 R6, R2.reuse, UR61, RZ ;  /* 0x0000003d02067c19 */ /* 0x040fe400080006ff */
[--C-:B------:R-:W-:Y:S01]  /*18d0*/  SHF.R.U32.HI R11, RZ, UR48, R3.reuse ;  /* 0x00000030ff0b7c19 */ /* 0x100fe20008011603 */
[----:B------:R-:W-:Y:S01]  /*18e0*/  ULOP3.LUT UR48, UR25, 0x3f, URZ, 0xc0, !UPT ;  /* 0x0000003f19307892 */ /* 0x000fe2000f8ec0ff */
[----:B------:R-:W-:Y:S02]  /*18f0*/  SHF.L.U64.HI R2, R2, UR61, R3 ;  /* 0x0000003d02027c19 */ /* 0x000fe40008010203 */
[----:B------:R-:W-:Y:S02]  /*1900*/  LOP3.LUT R6, R6, R7, RZ, 0xfc, !PT ;  /* 0x0000000706067212 */ /* 0x000fe400078efcff */
[----:B------:R-:W-:-:S02]  /*1910*/  LOP3.LUT R7, R2, R11, RZ, 0xfc, !PT ;  /* 0x0000000b02077212 */ /* 0x000fc400078efcff */
[C-C-:B-1----:R-:W-:Y:S02]  /*1920*/  SHF.R.U64 R9, R4.reuse, UR49, R5.reuse ;  /* 0x0000003104097c19 */ /* 0x142fe40008001205 */
[C---:B------:R-:W-:Y:S01]  /*1930*/  SHF.L.U32 R8, R4.reuse, UR48, RZ ;  /* 0x0000003004087c19 */ /* 0x040fe200080006ff */
[----:B------:R0:W-:Y:S01]  /*1940*/  STL.64 [UR60], R6 ;  /* 0x00000006ff007987 */ /* 0x0001e20008100a3c */
[--C-:B------:R-:W-:Y:S02]  /*1950*/  SHF.R.U32.HI R11, RZ, UR49, R5.reuse ;  /* 0x00000031ff0b7c19 */ /* 0x100fe40008011605 */
[----:B------:R-:W-:Y:S01]  /*1960*/  SHF.L.U64.HI R4, R4, UR48, R5 ;  /* 0x0000003004047c19 */ /* 0x000fe20008010205 */
[----:B------:R-:W0:Y:S01]  /*1970*/  LDL.64 R2, [UR44] ;  /* 0x0000002cff027983 */ /* 0x000e220008100a00 */
[----:B------:R-:W-:Y:S02]  /*1980*/  LOP3.LUT R8, R8, R9, RZ, 0xfc, !PT ;  /* 0x0000000908087212 */ /* 0x000fe400078efcff */
        /* <DEDUP_REMOVED lines=32> */
[--C-:B------:R-:W-:Y:S01]  /*1b90*/  SHF.L.U64.HI R2, R2, UR60, R3.reuse ;  /* 0x0000003c02027c19 */ /* 0x100fe20008010203 */
[----:B------:R-:W-:Y:S01]  /*1ba0*/  ULOP3.LUT UR60, UR29, 0x3f, URZ, 0xc0, !UPT ;  /* 0x0000003f1d3c7892 */ /* 0x000fe2000f8ec0ff */
[----:B------:R-:W-:Y:S01]  /*1bb0*/  SHF.R.U32.HI R11, RZ, UR48, R3 ;  /* 0x00000030ff0b7c19 */ /* 0x000fe20008011603 */
[----:B------:R-:W-:Y:S01]  /*1bc0*/  ULEA UR48, UR59, UR54, 0x3 ;  /* 0x000000363b307291 */ /* 0x000fe2000f8e18ff */
[----:B------:R-:W-:Y:S02]  /*1bd0*/  LOP3.LUT R6, R6, R7, RZ, 0xfc, !PT ;  /* 0x0000000706067212 */ /* 0x000fe400078efcff */
[----:B------:R-:W-:-:S02]  /*1be0*/  LOP3.LUT R7, R2, R11, RZ, 0xfc, !PT ;  /* 0x0000000b02077212 */ /* 0x000fc400078efcff */
[C-C-:B-1----:R-:W-:Y:S02]  /*1bf0*/  SHF.R.U64 R9, R4.reuse, UR49, R5.reuse ;  /* 0x0000003104097c19 */ /* 0x142fe40008001205 */
[C---:B------:R-:W-:Y:S02]  /*1c00*/  SHF.L.U32 R8, R4.reuse, UR60, RZ ;  /* 0x0000003c04087c19 */ /* 0x040fe400080006ff */
[--C-:B------:R-:W-:Y:S02]  /*1c10*/  SHF.R.U32.HI R11, RZ, UR49, R5.reuse ;  /* 0x00000031ff0b7c19 */ /* 0x100fe40008011605 */
[----:B------:R-:W-:Y:S01]  /*1c20*/  SHF.L.U64.HI R4, R4, UR60, R5 ;  /* 0x0000003c04047c19 */ /* 0x000fe20008010205 */
[----:B------:R0:W-:Y:S01]  /*1c30*/  STL.64 [UR45], R6 ;  /* 0x00000006ff007987 */ /* 0x0001e20008100a2d */
[----:B------:R-:W-:Y:S02]  /*1c40*/  LOP3.LUT R8, R8, R9, RZ, 0xfc, !PT ;  /* 0x0000000908087212 */ /* 0x000fe400078efcff */
[----:B------:R-:W-:Y:S01]  /*1c50*/  LOP3.LUT R9, R4, R11, RZ, 0xfc, !PT ;  /* 0x0000000b04097212 */ /* 0x000fe200078efcff */
[----:B------:R-:W0:Y:S04]  /*1c60*/  LDL.64 R2, [UR48] ;  /* 0x00000030ff027983 */ /* 0x000e280008100a00 */
[----:B------:R1:W-:Y:S04]  /*1c70*/  STL.64 [UR48], R8 ;  /* 0x00000008ff007987 */ /* 0x0003e80008100a30 */
[----:B------:R-:W1:Y:S01]  /*1c80*/  LDL.64 R4, [UR40] ;  /* 0x00000028ff047983 */ /* 0x000e620008100a00 */
[----:B------:R-:W-:-:S02]  /*1c90*/  UIADD3 UR48, UPT, UPT, -UR30, URZ, URZ ;  /* 0x000000ff1e307290 */ /* 0x000fc4000fffe1ff */
[----:B------:R-:W-:Y:S02]  /*1ca0*/  ULOP3.LUT UR60, UR30, 0x3f, URZ, 0xc0, !UPT ;  /* 0x0000003f1e3c7892 */ /* 0x000fe4000f8ec0ff */
[----:B------:R-:W-:Y:S02]  /*1cb0*/  ULOP3.LUT UR48, UR48, 0x3f, URZ, 0xc0, !UPT ;  /* 0x0000003f30307892 */ /* 0x000fe4000f8ec0ff */
[----:B------:R-:W-:-:S04]  /*1cc0*/  UIADD3 UR49, UPT, UPT, -UR31, URZ, URZ ;  /* 0x000000ff1f317290 */ /* 0x000fc8000fffe1ff */
[----:B------:R-:W-:Y:S01]  /*1cd0*/  ULOP3.LUT UR49, UR49, 0x3f, URZ, 0xc0, !UPT ;  /* 0x0000003f31317892 */ /* 0x000fe2000f8ec0ff */
[C-C-:B0-----:R-:W-:Y:S02]  /*1ce0*/  SHF.R.U64 R7, R2.reuse, UR48, R3.reuse ;  /* 0x0000003002077c19 */ /* 0x141fe40008001203 */
[--C-:B------:R-:W-:Y:S01]  /*1cf0*/  SHF.R.U32.HI R11, RZ, UR48, R3.reuse ;  /* 0x00000030ff0b7c19 */ /* 0x100fe20008011603 */
[----:B------:R-:W-:Y:S01]  /*1d00*/  ULOP3.LUT UR48, UR31, 0x3f, URZ, 0xc0, !UPT ;  /* 0x0000003f1f307892 */ /* 0x000fe2000f8ec0ff */
[C---:B------:R-:W-:Y:S02]  /*1d10*/  SHF.L.U32 R6, R2.reuse, UR60, RZ ;  /* 0x0000003c02067c19 */ /* 0x040fe400080006ff */
[----:B------:R-:W-:Y:S02]  /*1d20*/  SHF.L.U64.HI R2, R2, UR60, R3 ;  /* 0x0000003c02027c19 */ /* 0x000fe40008010203 */
        /* <DEDUP_REMOVED lines=56> */
[----:B------:R-:W-:-:S04]  /*20b0*/  UIADD3 UR48, UPT, UPT, -UR36, URZ, URZ ;  /* 0x000000ff24307290 */ /* 0x000fc8000fffe1ff */
[----:B------:R-:W-:Y:S02]  /*20c0*/  ULOP3.LUT UR48, UR48, 0x3f, URZ, 0xc0, !UPT ;  /* 0x0000003f30307892 */ /* 0x000fe4000f8ec0ff */
[----:B------:R-:W-:Y:S02]  /*20d0*/  UIADD3 UR49, UPT, UPT, -UR37, URZ, URZ ;  /* 0x000000ff25317290 */ /* 0x000fe4000fffe1ff */
[----:B------:R-:W-:Y:S02]  /*20e0*/  ULOP3.LUT UR60, UR36, 0x3f, URZ, 0xc0, !UPT ;  /* 0x0000003f243c7892 */ /* 0x000fe4000f8ec0ff */
[----:B------:R-:W-:Y:S01]  /*20f0*/  ULOP3.LUT UR49, UR49, 0x3f, URZ, 0xc0, !UPT ;  /* 0x0000003f31317892 */ /* 0x000fe2000f8ec0ff */
[C-C-:B0-----:R-:W-:Y:S02]  /*2100*/  SHF.R.U64 R7, R2.reuse, UR48, R3.reuse ;  /* 0x0000003002077c19 */ /* 0x141fe40008001203 */
[----:B------:R-:W-:Y:S01]  /*2110*/  SHF.R.U32.HI R11, RZ, UR48, R3 ;  /* 0x00000030ff0b7c19 */ /* 0x000fe20008011603 */
[----:B------:R-:W-:Y:S01]  /*2120*/  ULOP3.LUT UR48, UR37, 0x3f, URZ, 0xc0, !UPT ;  /* 0x0000003f25307892 */ /* 0x000fe2000f8ec0ff */
[----:B------:R-:W-:-:S02]  /*2130*/  SHF.L.U32 R6, R2, UR60, RZ ;  /* 0x0000003c02067c19 */ /* 0x000fc400080006ff */
[----:B------:R-:W-:Y:S02]  /*2140*/  SHF.L.U64.HI R2, R2, UR60, R3 ;  /* 0x0000003c02027c19 */ /* 0x000fe40008010203 */
[C-C-:B-1----:R-:W-:Y:S02]  /*2150*/  SHF.R.U64 R9, R4.reuse, UR49, R5.reuse ;  /* 0x0000003104097c19 */ /* 0x142fe40008001205 */
[C---:B------:R-:W-:Y:S02]  /*2160*/  SHF.L.U32 R8, R4.reuse, UR48, RZ ;  /* 0x0000003004087c19 */ /* 0x040fe400080006ff */
[--C-:B------:R-:W-:Y:S02]  /*2170*/  SHF.R.U32.HI R3, RZ, UR49, R5.reuse ;  /* 0x00000031ff037c19 */ /* 0x100fe40008011605 */
[----:B------:R-:W-:Y:S02]  /*2180*/  SHF.L.U64.HI R4, R4, UR48, R5 ;  /* 0x0000003004047c19 */ /* 0x000fe40008010205 */
[----:B------:R-:W-:-:S02]  /*2190*/  LOP3.LUT R6, R6, R7, RZ, 0xfc, !PT ;  /* 0x0000000706067212 */ /* 0x000fc400078efcff */
[----:B------:R-:W-:Y:S02]  /*21a0*/  LOP3.LUT R7, R2, R11, RZ, 0xfc, !PT ;  /* 0x0000000b02077212 */ /* 0x000fe400078efcff */
[----:B------:R-:W-:Y:S02]  /*21b0*/  LOP3.LUT R8, R8, R9, RZ, 0xfc, !PT ;  /* 0x0000000908087212 */ /* 0x000fe400078efcff */
[----:B------:R-:W-:Y:S01]  /*21c0*/  LOP3.LUT R9, R4, R3, RZ, 0xfc, !PT ;  /* 0x0000000304097212 */ /* 0x000fe200078efcff */
[----:B------:R0:W-:Y:S04]  /*21d0*/  STL.64 [UR10], R6 ;  /* 0x00000006ff007987 */ /* 0x0001e80008100a0a */
[----:B------:R-:W2:Y:S04]  /*21e0*/  LDL.64 R2, [UR11] ;  /* 0x0000000bff027983 */ /* 0x000ea80008100a00 */
[----:B------:R1:W-:Y:S04]  /*21f0*/  STL.64 [UR11], R8 ;  /* 0x00000008ff007987 */ /* 0x0003e80008100a0b */
[----:B------:R-:W0:Y:S01]  /*2200*/  LDL.64 R4, [UR12] ;  /* 0x0000000cff047983 */ /* 0x000e220008100a00 */
[----:B------:R-:W-:-:S02]  /*2210*/  UIADD3 UR48, UPT, UPT, -UR38, URZ, URZ ;  /* 0x000000ff26307290 */ /* 0x000fc4000fffe1ff */
[----:B------:R-:W-:Y:S02]  /*2220*/  UIADD3 UR49, UPT, UPT, -UR39, URZ, URZ ;  /* 0x000000ff27317290 */ /* 0x000fe4000fffe1ff */
[----:B------:R-:W-:Y:S02]  /*2230*/  ULOP3.LUT UR48, UR48, 0x3f, URZ, 0xc0, !UPT ;  /* 0x0000003f30307892 */ /* 0x000fe4000f8ec0ff */
[----:B------:R-:W-:Y:S02]  /*2240*/  ULOP3.LUT UR60, UR38, 0x3f, URZ, 0xc0, !UPT ;  /* 0x0000003f263c7892 */ /* 0x000fe4000f8ec0ff */
[----:B------:R-:W-:Y:S02]  /*2250*/  ULOP3.LUT UR49, UR49, 0x3f, URZ, 0xc0, !UPT ;  /* 0x0000003f31317892 */ /* 0x000fe4000f8ec0ff */
[----:B------:R-:W-:Y:S01]  /*2260*/  ULOP3.LUT UR61, UR39, 0x3f, URZ, 0xc0, !UPT ;  /* 0x0000003f273d7892 */ /* 0x000fe2000f8ec0ff */
[--C-:B--2---:R-:W-:Y:S02]  /*2270*/  SHF.R.U64 R11, R2, UR48, R3.reuse ;  /* 0x00000030020b7c19 */ /* 0x104fe40008001203 */
[----:B------:R-:W-:-:S02]  /*2280*/  SHF.R.U32.HI R10, RZ, UR48, R3 ;  /* 0x00000030ff0a7c19 */ /* 0x000fc40008011603 */
[C---:B------:R-:W-:Y:S02]  /*2290*/  SHF.L.U64.HI R3, R2.reuse, UR60, R3 ;  /* 0x0000003c02037c19 */ /* 0x040fe40008010203 */
[----:B------:R-:W-:Y:S02]  /*22a0*/  SHF.L.U32 R2, R2, UR60, RZ ;  /* 0x0000003c02027c19 */ /* 0x000fe400080006ff */
[C-C-:B0-----:R-:W-:Y:S02]  /*22b0*/  SHF.R.U64 R7, R4.reuse, UR49, R5.reuse ;  /* 0x0000003104077c19 */ /* 0x141fe40008001205 */
[--C-:B------:R-:W-:Y:S02]  /*22c0*/  SHF.R.U32.HI R6, RZ, UR49, R5.reuse ;  /* 0x00000031ff067c19 */ /* 0x100fe40008011605 */
[C---:B------:R-:W-:Y:S02]  /*22d0*/  SHF.L.U32 R0, R4.reuse, UR61, RZ ;  /* 0x0000003d04007c19 */ /* 0x040fe400080006ff */
[----:B------:R-:W-:-:S02]  /*22e0*/  SHF.L.U64.HI R5, R4, UR61, R5 ;  /* 0x0000003d04057c19 */ /* 0x000fc40008010205 */
[----:B------:R-:W-:Y:S02]  /*22f0*/  LOP3.LUT R2, R2, R11, RZ, 0xfc, !PT ;  /* 0x0000000b02027212 */ /* 0x000fe400078efcff */
[----:B------:R-:W-:Y:S02]  /*2300*/  LOP3.LUT R3, R3, R10, RZ, 0xfc, !PT ;  /* 0x0000000a03037212 */ /* 0x000fe400078efcff */
[----:B------:R-:W-:Y:S02]  /*2310*/  LOP3.LUT R4, R0, R7, RZ, 0xfc, !PT ;  /* 0x0000000700047212 */ /* 0x000fe400078efcff */
[----:B------:R-:W-:Y:S01]  /*2320*/  LOP3.LUT R5, R5, R6, RZ, 0xfc, !PT ;  /* 0x0000000605057212 */ /* 0x000fe200078efcff */
[----:B------:R0:W-:Y:S04]  /*2330*/  STL.64 [UR12], R2 ;  /* 0x00000002ff007987 */ /* 0x0001e80008100a0c */
[----:B------:R2:W-:Y:S04]  /*2340*/  STL.64 [UR13], R4 ;  /* 0x00000004ff007987 */ /* 0x0005e80008100a0d */
[----:B------:R-:W3:Y:S04]  /*2350*/  LDL.64 R36, [R1+0x28] ;  /* 0x0000280001247983 */ /* 0x000ee80000100a00 */
[----:B------:R-:W3:Y:S04]  /*2360*/  LDL.64 R34, [R1+0x30] ;  /* 0x0000300001227983 */ /* 0x000ee80000100a00 */
[----:B------:R-:W3:Y:S04]  /*2370*/  LDL.64 R10, [R1+0x38] ;  /* 0x00003800010a7983 */ /* 0x000ee80000100a00 */
[----:B------:R-:W4:Y:S04]  /*2380*/  LDL.64 R6, [R1+0x40] ;  /* 0x0000400001067983 */ /* 0x000f280000100a00 */
[----:B------:R-:W5:Y:S04]  /*2390*/  LDL.64 R14, [R1+0x48] ;  /* 0x00004800010e7983 */ /* 0x000f680000100a00 */
        /* <DEDUP_REMOVED lines=14> */
[----:B-1----:R-:W5:Y:S04]  /*2480*/  LDL.64 R8, [R1] ;  /* 0x0000000001087983 */ /* 0x002f680000100a00 */
[----:B------:R-:W5:Y:S04]  /*2490*/  LDL.64 R62, [R1+0xa8] ;  /* 0x0000a800013e7983 */ /* 0x000f680000100a00 */
[----:B------:R-:W5:Y:S04]  /*24a0*/  LDL.64 R68, [R1+0xb0] ;  /* 0x0000b00001447983 */ /* 0x000f680000100a00 */
[----:B------:R-:W5:Y:S04]  /*24b0*/  LDL.64 R66, [R1+0xb8] ;  /* 0x0000b80001427983 */ /* 0x000f680000100a00 */
[----:B------:R-:W5:Y:S04]  /*24c0*/  LDL.64 R64, [R1+0xa0] ;  /* 0x0000a00001407983 */ /* 0x000f680000100a00 */
[----:B0-----:R-:W5:Y:S01]  /*24d0*/  LDL.64 R2, [R1+0xc0] ;  /* 0x0000c00001027983 */ /* 0x001f620000100a00 */
[----:B------:R-:W0:Y:S01]  /*24e0*/  LDCU.64 UR48, c[0x3][UR4] ;  /* 0x00c00000043077ac */ /* 0x000e220008000a00 */
[----:B------:R-:W-:-:S04]  /*24f0*/  UIADD3 UR5, UPT, UPT, UR5, 0x1, URZ ;  /* 0x0000000105057890 */ /* 0x000fc8000fffe0ff */
[----:B------:R-:W-:Y:S02]  /*2500*/  UISETP.NE.AND UP0, UPT, UR5, 0x18, UPT ;  /* 0x000000180500788c */ /* 0x000fe4000bf05270 */
[----:B------:R-:W-:Y:S01]  /*2510*/  UIADD3 UR4, UPT, UPT, UR4, 0x8, URZ ;  /* 0x0000000804047890 */ /* 0x000fe2000fffe0ff */
[----:B---3--:R-:W-:Y:S02]  /*2520*/  LOP3.LUT R26, R36, R10, R34, 0xb4, !PT ;  /* 0x0000000a241a7212 */ /* 0x008fe400078eb422 */
[----:B------:R-:W-:Y:S02]  /*2530*/  LOP3.LUT R29, R37, R11, R35, 0xb4, !PT ;  /* 0x0000000b251d7212 */ /* 0x000fe400078eb423 */
[----:B----4-:R-:W-:Y:S02]  /*2540*/  LOP3.LUT R12, R34, R6, R10, 0xb4, !PT ;  /* 0x00000006220c7212 */ /* 0x010fe400078eb40a */
[----:B--2---:R-:W-:Y:S02]  /*2550*/  LOP3.LUT R5, R35, R7, R11, 0xb4, !PT ;  /* 0x0000000723057212 */ /* 0x004fe400078eb40b */
[----:B-----5:R-:W-:-:S02]  /*2560*/  LOP3.LUT R22, R10, R14, R6, 0xb4, !PT ;  /* 0x0000000e0a167212 */ /* 0x020fc400078eb406 */
[----:B------:R-:W-:Y:S02]  /*2570*/  LOP3.LUT R23, R11, R15, R7, 0xb4, !PT ;  /* 0x0000000f0b177212 */ /* 0x000fe400078eb407 */
[----:B------:R-:W-:Y:S02]  /*2580*/  LOP3.LUT R21, R7, R37, R15, 0xb4, !PT ;  /* 0x0000002507157212 */ /* 0x000fe400078eb40f */
[----:B------:R-:W-:Y:S02]  /*2590*/  LOP3.LUT R10, R6, R36, R14, 0xb4, !PT ;  /* 0x00000024060a7212 */ /* 0x000fe400078eb40e */
[----:B------:R-:W-:Y:S02]  /*25a0*/  LOP3.LUT R7, R14, R34, R36, 0xb4, !PT ;  /* 0x000000220e077212 */ /* 0x000fe400078eb424 */
[----:B------:R-:W-:Y:S02]  /*25b0*/  LOP3.LUT R14, R15, R35, R37, 0xb4, !PT ;  /* 0x000000230f0e7212 */ /* 0x000fe400078eb425 */
[----:B------:R-:W-:-:S02]  /*25c0*/  LOP3.LUT R60, R50, R46, R38, 0xb4, !PT ;  /* 0x0000002e323c7212 */ /* 0x000fc400078eb426 */
        /* <DEDUP_REMOVED lines=16> */
[----:B0-----:R-:W-:Y:S02]  /*26d0*/  LOP3.LUT R13, R45, UR49, R71, 0x9c, !PT ;  /* 0x000000312d0d7c12 */ /* 0x001fe4000f8e9c47 */
[----:B------:R-:W-:-:S02]  /*26e0*/  LOP3.LUT R27, R44, UR48, R70, 0x9c, !PT ;  /* 0x000000302c1b7c12 */ /* 0x000fc4000f8e9c46 */
[----:B------:R-:W-:Y:S02]  /*26f0*/  LOP3.LUT R47, R70, R30, R44, 0xb4, !PT ;  /* 0x0000001e462f7212 */ /* 0x000fe400078eb42c */
[----:B------:R-:W-:Y:S02]  /*2700*/  LOP3.LUT R52, R71, R31, R45, 0xb4, !PT ;  /* 0x0000001f47347212 */ /* 0x000fe400078eb42d */
[----:B------:R-:W-:Y:S02]  /*2710*/  LOP3.LUT R57, R45, R25, R31, 0xb4, !PT ;  /* 0x000000192d397212 */ /* 0x000fe400078eb41f */
[----:B------:R-:W-:Y:S02]  /*2720*/  LOP3.LUT R58, R44, R24, R30, 0xb4, !PT ;  /* 0x000000182c3a7212 */ /* 0x000fe400078eb41e */
[----:B------:R-:W-:Y:S02]  /*2730*/  LOP3.LUT R45, R30, R8, R24, 0xb4, !PT ;  /* 0x000000081e2d7212 */ /* 0x000fe400078eb418 */
[----:B------:R-:W-:-:S02]  /*2740*/  LOP3.LUT R30, R31, R9, R25, 0xb4, !PT ;  /* 0x000000091f1e7212 */ /* 0x000fc400078eb419 */
[----:B------:R-:W-:Y:S01]  /*2750*/  LOP3.LUT R40, R24, R70, R8, 0xb4, !PT ;  /* 0x0000004618287212 */ /* 0x000fe200078eb408 */
[----:B------:R-:W-:Y:S01]  /*2760*/  IMAD.MOV.U32 R24, RZ, RZ, R47 ;  /* 0x000000ffff187224 */ /* 0x000fe200078e002f */
[----:B------:R-:W-:Y:S01]  /*2770*/  LOP3.LUT R31, R25, R71, R9, 0xb4, !PT ;  /* 0x00000047191f7212 */ /* 0x000fe200078eb409 */
[----:B------:R-:W-:Y:S01]  /*2780*/  IMAD.MOV.U32 R25, RZ, RZ, R52 ;  /* 0x000000ffff197224 */ /* 0x000fe200078e0034 */
[----:B------:R-:W-:Y:S01]  /*2790*/  LOP3.LUT R17, R17, R59, R73, 0xb4, !PT ;  /* 0x0000003b11117212 */ /* 0x000fe200078eb449 */
[----:B------:R-:W-:Y:S01]  /*27a0*/  IMAD.MOV.U32 R59, RZ, RZ, R57 ;  /* 0x000000ffff3b7224 */ /* 0x000fe200078e0039 */
[----:B------:R-:W-:Y:S01]  /*27b0*/  LOP3.LUT R27, R27, R8, RZ, 0x3c, !PT ;  /* 0x000000081b1b7212 */ /* 0x000fe200078e3cff */
[----:B------:R-:W-:Y:S01]  /*27c0*/  IMAD.MOV.U32 R8, RZ, RZ, R26 ;  /* 0x000000ffff087224 */ /* 0x000fe200078e001a */
[----:B------:R-:W-:Y:S01]  /*27d0*/  LOP3.LUT R28, R13, R9, RZ, 0x3c, !PT ;  /* 0x000000090d1c7212 */ /* 0x000fe200078e3cff */
[----:B------:R-:W-:Y:S01]  /*27e0*/  IMAD.MOV.U32 R9, RZ, RZ, R29 ;  /* 0x000000ffff097224 */ /* 0x000fe200078e001d */
[----:B------:R-:W-:Y:S01]  /*27f0*/  LOP3.LUT R56, R56, R16, R74, 0xb4, !PT ;  /* 0x0000001038387212 */ /* 0x000fe200078eb44a */
[----:B------:R-:W-:Y:S01]  /*2800*/  IMAD.MOV.U32 R13, RZ, RZ, R5 ;  /* 0x000000ffff0d7224 */ /* 0x000fe200078e0005 */
[----:B------:R-:W-:Y:S01]  /*2810*/  LOP3.LUT R34, R74, R72, R16, 0xb4, !PT ;  /* 0x000000484a227212 */ /* 0x000fe200078eb410 */
[----:B------:R-:W-:Y:S01]  /*2820*/  IMAD.MOV.U32 R61, RZ, RZ, R41 ;  /* 0x000000ffff3d7224 */ /* 0x000fe200078e0029 */
[----:B------:R-:W-:Y:S01]  /*2830*/  LOP3.LUT R16, R62, R66, R68, 0xb4, !PT ;  /* 0x000000423e107212 */ /* 0x000fe200078eb444 */
[----:B------:R0:W-:Y:S01]  /*2840*/  STL.64 [R1+0x8], R24 ;  /* 0x0000081801007387 */ /* 0x0001e20000100a00 */
[----:B------:R-:W-:-:S02]  /*2850*/  IMAD.MOV.U32 R49, RZ, RZ, R36 ;  /* 0x000000ffff317224 */ /* 0x000fc400078e0024 */
[----:B------:R-:W-:Y:S01]  /*2860*/  IMAD.MOV.U32 R50, RZ, RZ, R54 ;  /* 0x000000ffff327224 */ /* 0x000fe200078e0036 */
[----:B------:R-:W-:Y:S01]  /*2870*/  STL.64 [R1+0x10], R58 ;  /* 0x0000103a01007387 */ /* 0x000fe20000100a00 */
[----:B------:R-:W-:-:S03]  /*2880*/  IMAD.MOV.U32 R19, RZ, RZ, R11 ;  /* 0x000000ffff137224 */ /* 0x000fc600078e000b */
[----:B------:R1:W-:Y:S04]  /*2890*/  STL.64 [R1+0x28], R8 ;  /* 0x0000280801007387 */ /* 0x0003e80000100a00 */
[----:B------:R2:W-:Y:S01]  /*28a0*/  STL.64 [R1+0x30], R12 ;  /* 0x0000300c01007387 */ /* 0x0005e20000100a00 */
[----:B0-----:R-:W-:Y:S02]  /*28b0*/  LOP3.LUT R24, R64, R68, R62, 0xb4, !PT ;  /* 0x0000004440187212 */ /* 0x001fe400078eb43e */
[----:B------:R-:W-:Y:S01]  /*28c0*/  LOP3.LUT R25, R65, R69, R63, 0xb4, !PT ;  /* 0x0000004541197212 */ /* 0x000fe200078eb43f */
[----:B------:R-:W-:Y:S01]  /*28d0*/  STL.64 [R1+0x50], R60 ;  /* 0x0000503c01007387 */ /* 0x000fe20000100a00 */
[----:B-1----:R-:W-:Y:S01]  /*28e0*/  LOP3.LUT R9, R63, R67, R69, 0xb4, !PT ;  /* 0x000000433f097212 */ /* 0x002fe200078eb445 */
[----:B------:R-:W-:-:S02]  /*28f0*/  IMAD.MOV.U32 R8, RZ, RZ, R16 ;  /* 0x000000ffff087224 */ /* 0x000fc400078e0010 */
[----:B------:R-:W-:Y:S04]  /*2900*/  STL.64 [R1+0x58], R48 ;  /* 0x0000583001007387 */ /* 0x000fe80000100a00 */
[----:B------:R-:W-:Y:S01]  /*2910*/  STL.64 [R1+0x78], R50 ;  /* 0x0000783201007387 */ /* 0x000fe20000100a00 */
[----:B------:R-:W-:-:S03]  /*2920*/  LOP3.LUT R20, R68, R2, R66, 0xb4, !PT ;  /* 0x0000000244147212 */ /* 0x000fc600078eb442 */
[----:B------:R0:W-:Y:S01]  /*2930*/  STL.64 [R1+0x80], R18 ;  /* 0x0000801201007387 */ /* 0x0001e20000100a00 */
[----:B--2---:R-:W-:-:S03]  /*2940*/  LOP3.LUT R13, R69, R3, R67, 0xb4, !PT ;  /* 0x00000003450d7212 */ /* 0x004fc600078eb443 */
[----:B------:R-:W-:Y:S01]  /*2950*/  STL.64 [R1+0xa0], R24 ;  /* 0x0000a01801007387 */ /* 0x000fe20000100a00 */
[----:B------:R-:W-:Y:S02]  /*2960*/  LOP3.LUT R0, R2, R62, R64, 0xb4, !PT ;  /* 0x0000003e02007212 */ /* 0x000fe400078eb440 */
[----:B------:R-:W-:Y:S01]  /*2970*/  LOP3.LUT R15, R3, R63, R65, 0xb4, !PT ;  /* 0x0000003f030f7212 */ /* 0x000fe200078eb441 */
[----:B------:R1:W-:Y:S01]  /*2980*/  STL.64 [R1+0xa8], R8 ;  /* 0x0000a80801007387 */ /* 0x0003e20000100a00 */
[----:B0-----:R-:W-:Y:S01]  /*2990*/  LOP3.LUT R19, R67, R65, R3, 0xb4, !PT ;  /* 0x0000004143137212 */ /* 0x001fe200078eb403 */
[----:B------:R-:W-:Y:S01]  /*29a0*/  IMAD.MOV.U32 R3, RZ, RZ, R30 ;  /* 0x000000ffff037224 */ /* 0x000fe200078e001e */
[----:B-1----:R-:W-:Y:S01]  /*29b0*/  LOP3.LUT R8, R66, R64, R2, 0xb4, !PT ;  /* 0x0000004042087212 */ /* 0x002fe200078eb402 */
[----:B------:R-:W-:-:S05]  /*29c0*/  IMAD.MOV.U32 R2, RZ, RZ, R45 ;  /* 0x000000ffff027224 */ /* 0x000fca00078e002d */
[----:B------:R0:W-:Y:S02]  /*29d0*/  STL.64 [R1+0x18], R2 ;  /* 0x0000180201007387 */ /* 0x0001e40000100a00 */
[----:B0-----:R-:W-:Y:S02]  /*29e0*/  IMAD.MOV.U32 R2, RZ, RZ, R40 ;  /* 0x000000ffff027224 */ /* 0x001fe400078e0028 */
[----:B------:R-:W-:-:S05]  /*29f0*/  IMAD.MOV.U32 R3, RZ, RZ, R31 ;  /* 0x000000ffff037224 */ /* 0x000fca00078e001f */
[----:B------:R0:W-:Y:S02]  /*2a00*/  STL.64 [R1+0x20], R2 ;  /* 0x0000200201007387 */ /* 0x0001e40000100a00 */
[----:B0-----:R-:W-:Y:S02]  /*2a10*/  IMAD.MOV.U32 R2, RZ, RZ, R27 ;  /* 0x000000ffff027224 */ /* 0x001fe400078e001b */
[----:B------:R-:W-:-:S05]  /*2a20*/  IMAD.MOV.U32 R3, RZ, RZ, R28 ;  /* 0x000000ffff037224 */ /* 0x000fca00078e001c */
[----:B------:R0:W-:Y:S04]  /*2a30*/  STL.64 [R1], R2 ;  /* 0x0000000201007387 */ /* 0x0001e80000100a00 */
[----:B------:R-:W-:Y:S01]  /*2a40*/  STL.64 [R1+0x38], R22 ;  /* 0x0000381601007387 */ /* 0x000fe20000100a00 */
[----:B0-----:R-:W-:Y:S02]  /*2a50*/  IMAD.MOV.U32 R2, RZ, RZ, R10 ;  /* 0x000000ffff027224 */ /* 0x001fe400078e000a */
[----:B------:R-:W-:-:S05]  /*2a60*/  IMAD.MOV.U32 R3, RZ, RZ, R21 ;  /* 0x000000ffff037224 */ /* 0x000fca00078e0015 */
[----:B------:R0:W-:Y:S02]  /*2a70*/  STL.64 [R1+0x40], R2 ;  /* 0x0000400201007387 */ /* 0x0001e40000100a00 */
[----:B0-----:R-:W-:Y:S02]  /*2a80*/  IMAD.MOV.U32 R2, RZ, RZ, R7 ;  /* 0x000000ffff027224 */ /* 0x001fe400078e0007 */
[----:B------:R-:W-:-:S05]  /*2a90*/  IMAD.MOV.U32 R3, RZ, RZ, R14 ;  /* 0x000000ffff037224 */ /* 0x000fca00078e000e */
[----:B------:R0:W-:Y:S01]  /*2aa0*/  STL.64 [R1+0x48], R2 ;  /* 0x0000480201007387 */ /* 0x0001e20000100a00 */
[----:B------:R-:W-:Y:S02]  /*2ab0*/  IMAD.MOV.U32 R38, RZ, RZ, R6 ;  /* 0x000000ffff267224 */ /* 0x000fe400078e0006 */
[----:B0-----:R-:W-:Y:S02]  /*2ac0*/  IMAD.MOV.U32 R2, RZ, RZ, R53 ;  /* 0x000000ffff027224 */ /* 0x001fe400078e0035 */
[----:B------:R-:W-:-:S05]  /*2ad0*/  IMAD.MOV.U32 R3, RZ, RZ, R46 ;  /* 0x000000ffff037224 */ /* 0x000fca00078e002e */
[----:B------:R0:W-:Y:S02]  /*2ae0*/  STL.64 [R1+0x60], R2 ;  /* 0x0000600201007387 */ /* 0x0001e40000100a00 */
[----:B0-----:R-:W-:Y:S02]  /*2af0*/  IMAD.MOV.U32 R2, RZ, RZ, R35 ;  /* 0x000000ffff027224 */ /* 0x001fe400078e0023 */
[----:B------:R-:W-:-:S05]  /*2b00*/  IMAD.MOV.U32 R3, RZ, RZ, R42 ;  /* 0x000000ffff037224 */ /* 0x000fca00078e002a */
[----:B------:R0:W-:Y:S04]  /*2b10*/  STL.64 [R1+0x68], R2 ;  /* 0x0000680201007387 */ /* 0x0001e80000100a00 */
[----:B------:R-:W-:Y:S01]  /*2b20*/  STL.64 [R1+0x70], R38 ;  /* 0x0000702601007387 */ /* 0x000fe20000100a00 */
[----:B0-----:R-:W-:Y:S02]  /*2b30*/  IMAD.MOV.U32 R2, RZ, RZ, R56 ;  /* 0x000000ffff027224 */ /* 0x001fe400078e0038 */
[----:B------:R-:W-:-:S05]  /*2b40*/  IMAD.MOV.U32 R3, RZ, RZ, R37 ;  /* 0x000000ffff037224 */ /* 0x000fca00078e0025 */
[----:B------:R0:W-:Y:S02]  /*2b50*/  STL.64 [R1+0x88], R2 ;  /* 0x0000880201007387 */ /* 0x0001e40000100a00 */
        /* <DEDUP_REMOVED lines=14> */
[----:B------:R0:W-:Y:S01]  /*2c40*/  STL.64 [R1+0xc0], R2 ;  /* 0x0000c00201007387 */ /* 0x0001e20000100a00 */
[----:B------:R-:W-:Y:S05]  /*2c50*/  BRA.U UP0, `(.L_x_0) ;  /* 0xffffffdd00d07547 */ /* 0x000fea000b83ffff */
[----:B0-----:R-:W0:Y:S02]  /*2c60*/  LDC.64 R2, c[0x0][0x388] ;  /* 0x0000e200ff027b82 */ /* 0x001e240000000a00 */
[----:B0-----:R-:W2:Y:S01]  /*2c70*/  LDG.E.U8 R0, desc[UR50][R2.64] ;  /* 0x0000003202007981 */ /* 0x001ea2000c1e1100 */
[----:B------:R-:W-:Y:S01]  /*2c80*/  LOP3.LUT R5, R27, 0xff, RZ, 0xc0, !PT ;  /* 0x000000ff1b057812 */ /* 0x000fe200078ec0ff */
[----:B------:R-:W-:Y:S03]  /*2c90*/  BSSY.RECONVERGENT B0, `(.L_x_1) ;  /* 0x00000d1000007945 */ /* 0x000fe60003800200 */
[----:B--2---:R-:W-:-:S13]  /*2ca0*/  ISETP.GT.U32.AND P0, PT, R0, R5, PT ;  /* 0x000000050000720c */ /* 0x004fda0003f04070 */
[----:B------:R-:W-:Y:S05]  /*2cb0*/  @P0 BRA `(.L_x_2) ;  /* 0x0000000c00380947 */ /* 0x000fea0003800000 */
[----:B------:R-:W-:-:S13]  /*2cc0*/  ISETP.GE.U32.AND P0, PT, R0, R5, PT ;  /* 0x000000050000720c */ /* 0x000fda0003f06070 */
[----:B------:R-:W-:Y:S05]  /*2cd0*/  @!P0 EXIT ;  /* 0x000000000000894d */ /* 0x000fea0003800000 */
[----:B------:R-:W2:Y:S01]  /*2ce0*/  LDG.E.U8 R0, desc[UR50][R2.64+0x1] ;  /* 0x0000013202007981 */ /* 0x000ea2000c1e1100 */
[----:B------:R-:W-:-:S04]  /*2cf0*/  SHF.R.U64 R4, R27, 0x8, R28 ;  /* 0x000000081b047819 */ /* 0x000fc8000000121c */
[----:B------:R-:W-:-:S04]  /*2d00*/  LOP3.LUT R5, R4, 0xff, RZ, 0xc0, !PT ;  /* 0x000000ff04057812 */ /* 0x000fc800078ec0ff */
        /* <DEDUP_REMOVED lines=19> */
[----:B------:R-:W-:-:S04]  /*2e40*/  LOP3.LUT R5, R28, 0xff, RZ, 0xc0, !PT ;  /* 0x000000ff1c057812 */ /* 0x000fc800078ec0ff */
[----:B--2---:R-:W-:-:S13]  /*2e50*/  ISETP.GT.U32.AND P0, PT, R0, R5, PT ;  /* 0x000000050000720c */ /* 0x004fda0003f04070 */
[----:B------:R-:W-:Y:S05]  /*2e60*/  @P0 BRA `(.L_x_2) ;  /* 0x0000000800cc0947 */ /* 0x000fea0003800000 */
[----:B------:R-:W-:-:S13]  /*2e70*/  ISETP.GE.U32.AND P0, PT, R0, R5, PT ;  /* 0x000000050000720c */ /* 0x000fda0003f06070 */
[----:B------:R-:W-:Y:S05]  /*2e80*/  @!P0 EXIT ;  /* 0x000000000000894d */ /* 0x000fea0003800000 */
[----:B------:R-:W2:Y:S01]  /*2e90*/  LDG.E.U8 R0, desc[UR50][R2.64+0x5] ;  /* 0x0000053202007981 */ /* 0x000ea2000c1e1100 */
[----:B------:R-:W-:-:S04]  /*2ea0*/  SHF.R.U32.HI R4, RZ, 0x8, R28 ;  /* 0x00000008ff047819 */ /* 0x000fc8000001161c */
        /* <DEDUP_REMOVED lines=173> */
[----:B--2---:R-:W-:-:S13]  /*3980*/  ISETP.GE.U32.AND P0, PT, R2, R5, PT ;  /* 0x000000050200720c */ /* 0x004fda0003f06070 */
[----:B------:R-:W-:Y:S05]  /*3990*/  @!P0 EXIT ;  /* 0x000000000000894d */ /* 0x000fea0003800000 */
.L_x_2:
[----:B------:R-:W-:Y:S05]  /*39a0*/  BSYNC.RECONVERGENT B0 ;  /* 0x0000000000007941 */ /* 0x000fea0003800200 */
.L_x_1:
[----:B------:R-:W0:Y:S01]  /*39b0*/  LDC.64 R2, c[0x0][0x398] ;  /* 0x0000e600ff027b82 */ /* 0x000e220000000a00 */
[----:B------:R-:W-:-:S07]  /*39c0*/  IMAD.MOV.U32 R7, RZ, RZ, 0x1 ;  /* 0x00000001ff077424 */ /* 0x000fce00078e00ff */
[----:B------:R-:W1:Y:S01]  /*39d0*/  LDC.64 R4, c[0x0][0x3a0] ;  /* 0x0000e800ff047b82 */ /* 0x000e620000000a00 */
[----:B0-----:R-:W-:Y:S04]  /*39e0*/  STG.E.64 desc[UR50][R2.64], R32 ;  /* 0x0000002002007986 */ /* 0x001fe8000c101b32 */
[----:B-1----:R-:W-:Y:S01]  /*39f0*/  STG.E desc[UR50][R4.64], R7 ;  /* 0x0000000704007986 */ /* 0x002fe2000c101932 */
[----:B------:R-:W-:Y:S05]  /*3a00*/  EXIT ;  /* 0x000000000000794d */ /* 0x000fea0003800000 */
.L_x_3:
[----:B------:R-:W-:-:S00]  /*3a10*/  BRA `(.L_x_3) ;  /* 0xfffffffc00fc7947 */ /* 0x000fc0000383ffff */
[----:B------:R-:W-:-:S00]  /*3a20*/  NOP ;  /* 0x0000000000007918 */ /* 0x000fc00000000000 */
        /* <DEDUP_REMOVED lines=13> */
.L_x_4:


//--------------------- .nv.shared.reserved.0     --------------------------
	.section	.nv.shared.reserved.0,"aw",@nobits
	.weak		__nv_reservedSMEM_offset_0_alias
	.size		__nv_reservedSMEM_offset_0_alias, 0, 64
	.other		__nv_reservedSMEM_offset_0_alias,@"STO_CUDA_RESERVED_SHARED STV_DEFAULT"
__nv_reservedSMEM_offset_0_alias:
	.zero		0
	.zero		64


//--------------------- .nv.constant0.keccak_miner --------------------------
	.section	.nv.constant0.keccak_miner,"a",@progbits
	.sectionflags	@""
	.align	4
.nv.constant0.keccak_miner:
	.zero		936


//--------------------- SYMBOLS --------------------------

	.type		.nv.reservedSmem.offset0,@object
	.size		.nv.reservedSmem.offset0,0x4
